	.target	sm_90a

	.elftype	@"ET_EXEC"


//--------------------- .note.nv.tkinfo           --------------------------
	.section	.note.nv.tkinfo,"",@"SHT_NOTE"
	.sectionflags	@"SHF_NOTE_NV_TKINFO"
	.tkinfo
        /*0018*/ 	.word	0x00000002
        /*0030*/ 	.string	""
        /*0030*/ 	.string	"ptxas"
        /*0030*/ 	.string	"Cuda compilation tools, release 13.0, V13.0.88"
        /*0030*/ 	.string	"Build cuda_13.0.r13.0/compiler.36424714_0"
        /*0030*/ 	.string	"-arch sm_90a -m 64 "



//--------------------- .note.nv.cuinfo           --------------------------
	.section	.note.nv.cuinfo,"",@"SHT_NOTE"
	.sectionflags	@"SHF_NOTE_NV_CUINFO"
        /*0018*/ 	.short	0x0002
        /*001a*/ 	.short	0x005a
        /*001c*/ 	.short	0x0082
	.zero		2


//--------------------- .nv.info                  --------------------------
	.section	.nv.info,"",@"SHT_CUDA_INFO"
	.align	4


	//----- nvinfo : EIATTR_REGCOUNT
	.align		4
        /*0000*/ 	.byte	0x04, 0x2f
        /*0002*/ 	.short	(.L_15 - .L_14)
	.align		4
.L_14:
        /*0004*/ 	.word	index@(_ZN7cutlass13device_kernelINS_4gemm6kernel13GemmUniversalIN4cute5tupleIJiiiiEEENS1_10collective13CollectiveMmaINS1_34MainloopSm90TmaGmmaWarpSpecializedILi18ENS5_IJNS4_1CILi2EEESB_NSA_ILi1EEEEEENS1_35KernelTmaWarpSpecializedCooperativeEEENS5_IJNSA_ILi128EEENSA_ILi256EEENSA_ILi32EEEEEEaNS5_IJlSC_lEEEaSK_NS4_8TiledMMAINS4_8MMA_AtomIJNS4_4SM904GMMA27MMA_64x256x32_S32S8S8_SS_TNEEEENS4_6LayoutINS5_IJSB_SC_SC_EEENS5_IJSC_NSA_ILi0EEEST_EEEEENS5_IJNS4_10UnderscoreESW_SW_EEEEENS4_23SM90_TMA_LOAD_MULTICASTENS4_14ComposedLayoutINS4_7SwizzleILi1ELi4ELi3EEENS4_18smem_ptr_flag_bitsILi8EEENSR_INS5_IJNSA_ILi8EEESI_EEENS5_IJSI_SC_EEEEEEEvNS4_8identityESZ_S19_vS1A_EENS_8epilogue10collective6detail29Sm90TmaWarpSpecializedAdapterINS1D_15DefaultEpilogueIaSK_SK_NS1C_6thread17LinearCombinationIaLi1EiiLNS1H_9ScaleType4KindE0ELNS_15FloatRoundStyleE2EaEENS1_15EpilogueDefaultEEEEEvvEEEEvNT_6ParamsE)
        /*0008*/ 	.word	0x000000a8


	//----- nvinfo : EIATTR_FRAME_SIZE
	.align		4
.L_15:
        /*000c*/ 	.byte	0x04, 0x11
        /*000e*/ 	.short	(.L_17 - .L_16)
	.align		4
.L_16:
        /*0010*/ 	.word	index@(_ZN7cutlass13device_kernelINS_4gemm6kernel13GemmUniversalIN4cute5tupleIJiiiiEEENS1_10collective13CollectiveMmaINS1_34MainloopSm90TmaGmmaWarpSpecializedILi18ENS5_IJNS4_1CILi2EEESB_NSA_ILi1EEEEEENS1_35KernelTmaWarpSpecializedCooperativeEEENS5_IJNSA_ILi128EEENSA_ILi256EEENSA_ILi32EEEEEEaNS5_IJlSC_lEEEaSK_NS4_8TiledMMAINS4_8MMA_AtomIJNS4_4SM904GMMA27MMA_64x256x32_S32S8S8_SS_TNEEEENS4_6LayoutINS5_IJSB_SC_SC_EEENS5_IJSC_NSA_ILi0EEEST_EEEEENS5_IJNS4_10UnderscoreESW_SW_EEEEENS4_23SM90_TMA_LOAD_MULTICASTENS4_14ComposedLayoutINS4_7SwizzleILi1ELi4ELi3EEENS4_18smem_ptr_flag_bitsILi8EEENSR_INS5_IJNSA_ILi8EEESI_EEENS5_IJSI_SC_EEEEEEEvNS4_8identityESZ_S19_vS1A_EENS_8epilogue10collective6detail29Sm90TmaWarpSpecializedAdapterINS1D_15DefaultEpilogueIaSK_SK_NS1C_6thread17LinearCombinationIaLi1EiiLNS1H_9ScaleType4KindE0ELNS_15FloatRoundStyleE2EaEENS1_15EpilogueDefaultEEEEEvvEEEEvNT_6ParamsE)
        /*0014*/ 	.word	0x00000000


	//----- nvinfo : EIATTR_MIN_STACK_SIZE
	.align		4
.L_17:
        /*0018*/ 	.byte	0x04, 0x12
        /*001a*/ 	.short	(.L_19 - .L_18)
	.align		4
.L_18:
        /*001c*/ 	.word	index@(_ZN7cutlass13device_kernelINS_4gemm6kernel13GemmUniversalIN4cute5tupleIJiiiiEEENS1_10collective13CollectiveMmaINS1_34MainloopSm90TmaGmmaWarpSpecializedILi18ENS5_IJNS4_1CILi2EEESB_NSA_ILi1EEEEEENS1_35KernelTmaWarpSpecializedCooperativeEEENS5_IJNSA_ILi128EEENSA_ILi256EEENSA_ILi32EEEEEEaNS5_IJlSC_lEEEaSK_NS4_8TiledMMAINS4_8MMA_AtomIJNS4_4SM904GMMA27MMA_64x256x32_S32S8S8_SS_TNEEEENS4_6LayoutINS5_IJSB_SC_SC_EEENS5_IJSC_NSA_ILi0EEEST_EEEEENS5_IJNS4_10UnderscoreESW_SW_EEEEENS4_23SM90_TMA_LOAD_MULTICASTENS4_14ComposedLayoutINS4_7SwizzleILi1ELi4ELi3EEENS4_18smem_ptr_flag_bitsILi8EEENSR_INS5_IJNSA_ILi8EEESI_EEENS5_IJSI_SC_EEEEEEEvNS4_8identityESZ_S19_vS1A_EENS_8epilogue10collective6detail29Sm90TmaWarpSpecializedAdapterINS1D_15DefaultEpilogueIaSK_SK_NS1C_6thread17LinearCombinationIaLi1EiiLNS1H_9ScaleType4KindE0ELNS_15FloatRoundStyleE2EaEENS1_15EpilogueDefaultEEEEEvvEEEEvNT_6ParamsE)
        /*0020*/ 	.word	0x00000000
.L_19:


//--------------------- .nv.compat                --------------------------
	.section	.nv.compat,"",@"SHT_CUDA_COMPAT_INFO"
	.align	4
        /*0000*/ 	.byte	0x02, 0x09, 0x01, 0x00, 0x02, 0x02, 0x04, 0x00, 0x02, 0x05, 0x05, 0x00, 0x03, 0x07, 0x01, 0x01
        /*0010*/ 	.byte	0x02, 0x03, 0x01, 0x00, 0x02, 0x06, 0x01, 0x00, 0x04, 0x0b, 0x08, 0x00, 0x00, 0x00, 0x00, 0x00
        /*0020*/ 	.byte	0x00, 0x00, 0x00, 0x00


//--------------------- .nv.info._ZN7cutlass13device_kernelINS_4gemm6kernel13GemmUniversalIN4cute5tupleIJiiiiEEENS1_10collective13CollectiveMmaINS1_34MainloopSm90TmaGmmaWarpSpecializedILi18ENS5_IJNS4_1CILi2EEESB_NSA_ILi1EEEEEENS1_35KernelTmaWarpSpecializedCooperativeEEENS5_IJNSA_ILi128EEENSA_ILi256EEENSA_ILi32EEEEEEaNS5_IJlSC_lEEEaSK_NS4_8TiledMMAINS4_8MMA_AtomIJNS4_4SM904GMMA27MMA_64x256x32_S32S8S8_SS_TNEEEENS4_6LayoutINS5_IJSB_SC_SC_EEENS5_IJSC_NSA_ILi0EEEST_EEEEENS5_IJNS4_10UnderscoreESW_SW_EEEEENS4_23SM90_TMA_LOAD_MULTICASTENS4_14ComposedLayoutINS4_7SwizzleILi1ELi4ELi3EEENS4_18smem_ptr_flag_bitsILi8EEENSR_INS5_IJNSA_ILi8EEESI_EEENS5_IJSI_SC_EEEEEEEvNS4_8identityESZ_S19_vS1A_EENS_8epilogue10collective6detail29Sm90TmaWarpSpecializedAdapterINS1D_15DefaultEpilogueIaSK_SK_NS1C_6thread17LinearCombinationIaLi1EiiLNS1H_9ScaleType4KindE0ELNS_15FloatRoundStyleE2EaEENS1_15EpilogueDefaultEEEEEvvEEEEvNT_6ParamsE --------------------------
	.section	.nv.info._ZN7cutlass13device_kernelINS_4gemm6kernel13GemmUniversalIN4cute5tupleIJiiiiEEENS1_10collective13CollectiveMmaINS1_34MainloopSm90TmaGmmaWarpSpecializedILi18ENS5_IJNS4_1CILi2EEESB_NSA_ILi1EEEEEENS1_35KernelTmaWarpSpecializedCooperativeEEENS5_IJNSA_ILi128EEENSA_ILi256EEENSA_ILi32EEEEEEaNS5_IJlSC_lEEEaSK_NS4_8TiledMMAINS4_8MMA_AtomIJNS4_4SM904GMMA27MMA_64x256x32_S32S8S8_SS_TNEEEENS4_6LayoutINS5_IJSB_SC_SC_EEENS5_IJSC_NSA_ILi0EEEST_EEEEENS5_IJNS4_10UnderscoreESW_SW_EEEEENS4_23SM90_TMA_LOAD_MULTICASTENS4_14ComposedLayoutINS4_7SwizzleILi1ELi4ELi3EEENS4_18smem_ptr_flag_bitsILi8EEENSR_INS5_IJNSA_ILi8EEESI_EEENS5_IJSI_SC_EEEEEEEvNS4_8identityESZ_S19_vS1A_EENS_8epilogue10collective6detail29Sm90TmaWarpSpecializedAdapterINS1D_15DefaultEpilogueIaSK_SK_NS1C_6thread17LinearCombinationIaLi1EiiLNS1H_9ScaleType4KindE0ELNS_15FloatRoundStyleE2EaEENS1_15EpilogueDefaultEEEEEvvEEEEvNT_6ParamsE,"",@"SHT_CUDA_INFO"
	.sectionflags	@""
	.align	4


	//----- nvinfo : EIATTR_CUDA_API_VERSION
	.align		4
        /*0000*/ 	.byte	0x04, 0x37
        /*0002*/ 	.short	(.L_21 - .L_20)
.L_20:
        /*0004*/ 	.word	0x00000082


	//----- nvinfo : EIATTR_KPARAM_INFO
	.align		4
.L_21:
        /*0008*/ 	.byte	0x04, 0x17
        /*000a*/ 	.short	(.L_23 - .L_22)
.L_22:
        /*000c*/ 	.word	0x00000000
        /*0010*/ 	.short	0x0000
        /*0012*/ 	.short	0x0070
        /*0014*/ 	.byte	0x00, 0xf0, 0x01, 0x10


	//----- nvinfo : EIATTR_SPARSE_MMA_MASK
	.align		4
.L_23:
        /*0018*/ 	.byte	0x03, 0x50
        /*001a*/ 	.short	0x0000


	//----- nvinfo : EIATTR_MAXREG_COUNT
	.align		4
        /*001c*/ 	.byte	0x03, 0x1b
        /*001e*/ 	.short	0x00a8


	//----- nvinfo : EIATTR_NUM_BARRIERS
	.align		4
        /*0020*/ 	.byte	0x02, 0x4c
        /*0022*/ 	.byte	0x01
	.zero		1


	//----- nvinfo : EIATTR_EXTERNS
	.align		4
        /*0024*/ 	.byte	0x04, 0x0f
        /*0026*/ 	.short	(.L_25 - .L_24)


	//   ....[0]....
	.align		4
.L_24:
        /*0028*/ 	.word	index@(__assertfail)


	//----- nvinfo : EIATTR_MERCURY_ISA_VERSION
	.align		4
.L_25:
        /*002c*/ 	.byte	0x03, 0x5f
        /*002e*/ 	.short	0x0101


	//----- nvinfo : EIATTR_INT_WARP_WIDE_INSTR_OFFSETS
	.align		4
        /*0030*/ 	.byte	0x04, 0x31
        /*0032*/ 	.short	(.L_27 - .L_26)


	//   ....[0]....
.L_26:
        /*0034*/ 	.word	0x00000670


	//   ....[1]....
        /*0038*/ 	.word	0x000006a0


	//   ....[2]....
        /*003c*/ 	.word	0x00000860


	//----- nvinfo : EIATTR_COOP_GROUP_MASK_REGIDS
	.align		4
.L_27:
        /*0040*/ 	.byte	0x04, 0x29
        /*0042*/ 	.short	(.L_29 - .L_28)


	//   ....[0]....
.L_28:
        /*0044*/ 	.word	0xffffffff


	//   ....[1]....
        /*0048*/ 	.word	0xffffffff


	//   ....[2]....
        /*004c*/ 	.word	0xffffffff


	//   ....[3]....
        /*0050*/ 	.word	0xffffffff


	//   ....[4]....
        /*0054*/ 	.word	0xffffffff


	//   ....[5]....
        /*0058*/ 	.word	0xffffffff


	//----- nvinfo : EIATTR_COOP_GROUP_INSTR_OFFSETS
	.align		4
.L_29:
        /*005c*/ 	.byte	0x04, 0x28
        /*005e*/ 	.short	(.L_31 - .L_30)


	//   ....[0]....
.L_30:
        /*0060*/ 	.word	0x00000060


	//   ....[1]....
        /*0064*/ 	.word	0x00000070


	//   ....[2]....
        /*0068*/ 	.word	0x00000130


	//   ....[3]....
        /*006c*/ 	.word	0x000004c0


	//   ....[4]....
        /*0070*/ 	.word	0x000009e0


	//   ....[5]....
        /*0074*/ 	.word	0x00001420


	//----- nvinfo : EIATTR_REG_RECONFIG
	.align		4
.L_31:
        /*0078*/ 	.byte	0x01, 0x54
	.zero		2


	//----- nvinfo : EIATTR_SYSCALL_OFFSETS
	.align		4
        /*007c*/ 	.byte	0x04, 0x46
        /*007e*/ 	.short	(.L_33 - .L_32)


	//   ....[0]....
.L_32:
        /*0080*/ 	.word	0x000015e0


	//----- nvinfo : EIATTR_MBARRIER_INSTR_OFFSETS
	.align		4
.L_33:
        /*0084*/ 	.byte	0x04, 0x39
        /*0086*/ 	.short	(.L_35 - .L_34)


	//   ....[0]....
.L_34:
        /*0088*/ 	.word	0x00000250
        /*008c*/ 	.word	0x000000ff
        /*0090*/ 	.word	0x00000000
        /*0094*/ 	.short	0x0100
        /*0096*/ 	.byte	0x08
	.zero		1


	//   ....[1]....
        /*0098*/ 	.word	0x00000260
        /*009c*/ 	.word	0x000000ff
        /*00a0*/ 	.word	0x00000090
        /*00a4*/ 	.short	0x0100
        /*00a6*/ 	.byte	0x08
	.zero		1


	//   ....[2]....
        /*00a8*/ 	.word	0x00000270
        /*00ac*/ 	.word	0x000000ff
        /*00b0*/ 	.word	0x00000008
        /*00b4*/ 	.short	0x0100
        /*00b6*/ 	.byte	0x08
	.zero		1


	//   ....[3]....
        /*00b8*/ 	.word	0x00000280
        /*00bc*/ 	.word	0x000000ff
        /*00c0*/ 	.word	0x00000098
        /*00c4*/ 	.short	0x0100
        /*00c6*/ 	.byte	0x08
	.zero		1


	//   ....[4]....
        /*00c8*/ 	.word	0x00000290
        /*00cc*/ 	.word	0x000000ff
        /*00d0*/ 	.word	0x00000010
        /*00d4*/ 	.short	0x0100
        /*00d6*/ 	.byte	0x08
	.zero		1


	//   ....[5]....
        /*00d8*/ 	.word	0x000002a0
        /*00dc*/ 	.word	0x000000ff
        /*00e0*/ 	.word	0x000000a0
        /*00e4*/ 	.short	0x0100
        /*00e6*/ 	.byte	0x08
	.zero		1


	//   ....[6]....
        /*00e8*/ 	.word	0x000002b0
        /*00ec*/ 	.word	0x000000ff
        /*00f0*/ 	.word	0x00000018
        /*00f4*/ 	.short	0x0100
        /*00f6*/ 	.byte	0x08
	.zero		1


	//   ....[7]....
        /*00f8*/ 	.word	0x000002c0
        /*00fc*/ 	.word	0x000000ff
        /*0100*/ 	.word	0x000000a8
        /*0104*/ 	.short	0x0100
        /*0106*/ 	.byte	0x08
	.zero		1


	//   ....[8]....
        /*0108*/ 	.word	0x000002d0
        /*010c*/ 	.word	0x000000ff
        /*0110*/ 	.word	0x00000020
        /*0114*/ 	.short	0x0100
        /*0116*/ 	.byte	0x08
	.zero		1


	//   ....[9]....
        /*0118*/ 	.word	0x000002e0
        /*011c*/ 	.word	0x000000ff
        /*0120*/ 	.word	0x000000b0
        /*0124*/ 	.short	0x0100
        /*0126*/ 	.byte	0x08
	.zero		1


	//   ....[10]....
        /*0128*/ 	.word	0x000002f0
        /*012c*/ 	.word	0x000000ff
        /*0130*/ 	.word	0x00000028
        /*0134*/ 	.short	0x0100
        /*0136*/ 	.byte	0x08
	.zero		1


	//   ....[11]....
        /*0138*/ 	.word	0x00000300
        /*013c*/ 	.word	0x000000ff
        /*0140*/ 	.word	0x000000b8
        /*0144*/ 	.short	0x0100
        /*0146*/ 	.byte	0x08
	.zero		1


	//   ....[12]....
        /*0148*/ 	.word	0x00000310
        /*014c*/ 	.word	0x000000ff
        /*0150*/ 	.word	0x00000030
        /*0154*/ 	.short	0x0100
        /*0156*/ 	.byte	0x08
	.zero		1


	//   ....[13]....
        /*0158*/ 	.word	0x00000320
        /*015c*/ 	.word	0x000000ff
        /*0160*/ 	.word	0x000000c0
        /*0164*/ 	.short	0x0100
        /*0166*/ 	.byte	0x08
	.zero		1


	//   ....[14]....
        /*0168*/ 	.word	0x00000330
        /*016c*/ 	.word	0x000000ff
        /*0170*/ 	.word	0x00000038
        /*0174*/ 	.short	0x0100
        /*0176*/ 	.byte	0x08
	.zero		1


	//   ....[15]....
        /*0178*/ 	.word	0x00000340
        /*017c*/ 	.word	0x000000ff
        /*0180*/ 	.word	0x000000c8
        /*0184*/ 	.short	0x0100
        /*0186*/ 	.byte	0x08
	.zero		1


	//   ....[16]....
        /*0188*/ 	.word	0x00000350
        /*018c*/ 	.word	0x000000ff
        /*0190*/ 	.word	0x00000040
        /*0194*/ 	.short	0x0100
        /*0196*/ 	.byte	0x08
	.zero		1


	//   ....[17]....
        /*0198*/ 	.word	0x00000360
        /*019c*/ 	.word	0x000000ff
        /*01a0*/ 	.word	0x000000d0
        /*01a4*/ 	.short	0x0100
        /*01a6*/ 	.byte	0x08
	.zero		1


	//   ....[18]....
        /*01a8*/ 	.word	0x00000370
        /*01ac*/ 	.word	0x000000ff
        /*01b0*/ 	.word	0x00000048
        /*01b4*/ 	.short	0x0100
        /*01b6*/ 	.byte	0x08
	.zero		1


	//   ....[19]....
        /*01b8*/ 	.word	0x00000380
        /*01bc*/ 	.word	0x000000ff
        /*01c0*/ 	.word	0x000000d8
        /*01c4*/ 	.short	0x0100
        /*01c6*/ 	.byte	0x08
	.zero		1


	//   ....[20]....
        /*01c8*/ 	.word	0x00000390
        /*01cc*/ 	.word	0x000000ff
        /*01d0*/ 	.word	0x00000050
        /*01d4*/ 	.short	0x0100
        /*01d6*/ 	.byte	0x08
	.zero		1


	//   ....[21]....
        /*01d8*/ 	.word	0x000003a0
        /*01dc*/ 	.word	0x000000ff
        /*01e0*/ 	.word	0x000000e0
        /*01e4*/ 	.short	0x0100
        /*01e6*/ 	.byte	0x08
	.zero		1


	//   ....[22]....
        /*01e8*/ 	.word	0x000003b0
        /*01ec*/ 	.word	0x000000ff
        /*01f0*/ 	.word	0x00000058
        /*01f4*/ 	.short	0x0100
        /*01f6*/ 	.byte	0x08
	.zero		1


	//   ....[23]....
        /*01f8*/ 	.word	0x000003c0
        /*01fc*/ 	.word	0x000000ff
        /*0200*/ 	.word	0x000000e8
        /*0204*/ 	.short	0x0100
        /*0206*/ 	.byte	0x08
	.zero		1


	//   ....[24]....
        /*0208*/ 	.word	0x000003d0
        /*020c*/ 	.word	0x000000ff
        /*0210*/ 	.word	0x00000060
        /*0214*/ 	.short	0x0100
        /*0216*/ 	.byte	0x08
	.zero		1


	//   ....[25]....
        /*0218*/ 	.word	0x000003e0
        /*021c*/ 	.word	0x000000ff
        /*0220*/ 	.word	0x000000f0
        /*0224*/ 	.short	0x0100
        /*0226*/ 	.byte	0x08
	.zero		1


	//   ....[26]....
        /*0228*/ 	.word	0x000003f0
        /*022c*/ 	.word	0x000000ff
        /*0230*/ 	.word	0x00000068
        /*0234*/ 	.short	0x0100
        /*0236*/ 	.byte	0x08
	.zero		1


	//   ....[27]....
        /*0238*/ 	.word	0x00000400
        /*023c*/ 	.word	0x000000ff
        /*0240*/ 	.word	0x000000f8
        /*0244*/ 	.short	0x0100
        /*0246*/ 	.byte	0x08
	.zero		1


	//   ....[28]....
        /*0248*/ 	.word	0x00000410
        /*024c*/ 	.word	0x000000ff
        /*0250*/ 	.word	0x00000070
        /*0254*/ 	.short	0x0100
        /*0256*/ 	.byte	0x08
	.zero		1


	//   ....[29]....
        /*0258*/ 	.word	0x00000420
        /*025c*/ 	.word	0x000000ff
        /*0260*/ 	.word	0x00000100
        /*0264*/ 	.short	0x0100
        /*0266*/ 	.byte	0x08
	.zero		1


	//   ....[30]....
        /*0268*/ 	.word	0x00000430
        /*026c*/ 	.word	0x000000ff
        /*0270*/ 	.word	0x00000078
        /*0274*/ 	.short	0x0100
        /*0276*/ 	.byte	0x08
	.zero		1


	//   ....[31]....
        /*0278*/ 	.word	0x00000440
        /*027c*/ 	.word	0x000000ff
        /*0280*/ 	.word	0x00000108
        /*0284*/ 	.short	0x0100
        /*0286*/ 	.byte	0x08
	.zero		1


	//   ....[32]....
        /*0288*/ 	.word	0x00000450
        /*028c*/ 	.word	0x000000ff
        /*0290*/ 	.word	0x00000080
        /*0294*/ 	.short	0x0100
        /*0296*/ 	.byte	0x08
	.zero		1


	//   ....[33]....
        /*0298*/ 	.word	0x00000460
        /*029c*/ 	.word	0x000000ff
        /*02a0*/ 	.word	0x00000110
        /*02a4*/ 	.short	0x0100
        /*02a6*/ 	.byte	0x08
	.zero		1


	//   ....[34]....
        /*02a8*/ 	.word	0x00000470
        /*02ac*/ 	.word	0x000000ff
        /*02b0*/ 	.word	0x00000088
        /*02b4*/ 	.short	0x0100
        /*02b6*/ 	.byte	0x08
	.zero		1


	//   ....[35]....
        /*02b8*/ 	.word	0x00000480
        /*02bc*/ 	.word	0x000000ff
        /*02c0*/ 	.word	0x00000118
        /*02c4*/ 	.short	0x0100
        /*02c6*/ 	.byte	0x08
	.zero		1


	//   ....[36]....
        /*02c8*/ 	.word	0x000008e0
        /*02cc*/ 	.word	0x000000ff
        /*02d0*/ 	.word	0x00000130
        /*02d4*/ 	.short	0x0100
        /*02d6*/ 	.byte	0x06
	.zero		1


	//   ....[37]....
        /*02d8*/ 	.word	0x00000970
        /*02dc*/ 	.word	0x000000ff
        /*02e0*/ 	.word	0x00000138
        /*02e4*/ 	.short	0x0100
        /*02e6*/ 	.byte	0x06
	.zero		1


	//   ....[38]....
        /*02e8*/ 	.word	0x000016b0
        /*02ec*/ 	.word	0x00000003
        /*02f0*/ 	.word	0x00000000
        /*02f4*/ 	.short	0x010a
        /*02f6*/ 	.byte	0x3f
	.zero		1


	//   ....[39]....
        /*02f8*/ 	.word	0x000016f0
        /*02fc*/ 	.word	0x00000003
        /*0300*/ 	.word	0x00000000
        /*0304*/ 	.short	0x010a
        /*0306*/ 	.byte	0x3f
	.zero		1


	//   ....[40]....
        /*0308*/ 	.word	0x00001950
        /*030c*/ 	.word	0x00000005
        /*0310*/ 	.word	0x00000000
        /*0314*/ 	.short	0x010a
        /*0316*/ 	.byte	0x3f
	.zero		1


	//   ....[41]....
        /*0318*/ 	.word	0x00001990
        /*031c*/ 	.word	0x00000005
        /*0320*/ 	.word	0x00000000
        /*0324*/ 	.short	0x010a
        /*0326*/ 	.byte	0x3f
	.zero		1


	//   ....[42]....
        /*0328*/ 	.word	0x00001a80
        /*032c*/ 	.word	0x00000005
        /*0330*/ 	.word	0x00000000
        /*0334*/ 	.short	0x0101
        /*0336*/ 	.byte	0x3f
	.zero		1


	//   ....[43]....
        /*0338*/ 	.word	0x00001ca0
        /*033c*/ 	.word	0x00000003
        /*0340*/ 	.word	0x00000000
        /*0344*/ 	.short	0x0101
        /*0346*/ 	.byte	0x3f
	.zero		1


	//   ....[44]....
        /*0348*/ 	.word	0x00009290
        /*034c*/ 	.word	0x0000000e
        /*0350*/ 	.word	0x00000090
        /*0354*/ 	.short	0x010a
        /*0356*/ 	.byte	0x3f
	.zero		1


	//   ....[45]....
        /*0358*/ 	.word	0x00009610
        /*035c*/ 	.word	0x00000006
        /*0360*/ 	.word	0x00000138
        /*0364*/ 	.short	0x0101
        /*0366*/ 	.byte	0x3f
	.zero		1


	//   ....[46]....
        /*0368*/ 	.word	0x00009d40
        /*036c*/ 	.word	0x00000007
        /*0370*/ 	.word	0x00000000
        /*0374*/ 	.short	0x010a
        /*0376*/ 	.byte	0x3f
	.zero		1


	//   ....[47]....
        /*0378*/ 	.word	0x00009dc0
        /*037c*/ 	.word	0x00000009
        /*0380*/ 	.word	0x00000000
        /*0384*/ 	.short	0x010a
        /*0386*/ 	.byte	0x3f
	.zero		1


	//   ....[48]....
        /*0388*/ 	.word	0x00009e50
        /*038c*/ 	.word	0x00000006
        /*0390*/ 	.word	0x00000000
        /*0394*/ 	.short	0x010a
        /*0396*/ 	.byte	0x3f
	.zero		1


	//   ....[49]....
        /*0398*/ 	.word	0x00009ee0
        /*039c*/ 	.word	0x00000009
        /*03a0*/ 	.word	0x00000000
        /*03a4*/ 	.short	0x010a
        /*03a6*/ 	.byte	0x3f
	.zero		1


	//   ....[50]....
        /*03a8*/ 	.word	0x00009f70
        /*03ac*/ 	.word	0x00000006
        /*03b0*/ 	.word	0x00000000
        /*03b4*/ 	.short	0x010a
        /*03b6*/ 	.byte	0x3f
	.zero		1


	//   ....[51]....
        /*03b8*/ 	.word	0x0000a000
        /*03bc*/ 	.word	0x00000009
        /*03c0*/ 	.word	0x00000000
        /*03c4*/ 	.short	0x010a
        /*03c6*/ 	.byte	0x3f
	.zero		1


	//   ....[52]....
        /*03c8*/ 	.word	0x0000a090
        /*03cc*/ 	.word	0x00000006
        /*03d0*/ 	.word	0x00000000
        /*03d4*/ 	.short	0x010a
        /*03d6*/ 	.byte	0x3f
	.zero		1


	//   ....[53]....
        /*03d8*/ 	.word	0x0000a120
        /*03dc*/ 	.word	0x00000009
        /*03e0*/ 	.word	0x00000000
        /*03e4*/ 	.short	0x010a
        /*03e6*/ 	.byte	0x3f
	.zero		1


	//   ....[54]....
        /*03e8*/ 	.word	0x0000a1b0
        /*03ec*/ 	.word	0x00000006
        /*03f0*/ 	.word	0x00000000
        /*03f4*/ 	.short	0x010a
        /*03f6*/ 	.byte	0x3f
	.zero		1


	//   ....[55]....
        /*03f8*/ 	.word	0x0000a240
        /*03fc*/ 	.word	0x00000009
        /*0400*/ 	.word	0x00000000
        /*0404*/ 	.short	0x010a
        /*0406*/ 	.byte	0x3f
	.zero		1


	//   ....[56]....
        /*0408*/ 	.word	0x0000a2d0
        /*040c*/ 	.word	0x00000006
        /*0410*/ 	.word	0x00000000
        /*0414*/ 	.short	0x010a
        /*0416*/ 	.byte	0x3f
	.zero		1


	//   ....[57]....
        /*0418*/ 	.word	0x0000a360
        /*041c*/ 	.word	0x00000009
        /*0420*/ 	.word	0x00000000
        /*0424*/ 	.short	0x010a
        /*0426*/ 	.byte	0x3f
	.zero		1


	//   ....[58]....
        /*0428*/ 	.word	0x0000a3f0
        /*042c*/ 	.word	0x00000006
        /*0430*/ 	.word	0x00000000
        /*0434*/ 	.short	0x010a
        /*0436*/ 	.byte	0x3f
	.zero		1


	//   ....[59]....
        /*0438*/ 	.word	0x0000a480
        /*043c*/ 	.word	0x00000009
        /*0440*/ 	.word	0x00000000
        /*0444*/ 	.short	0x010a
        /*0446*/ 	.byte	0x3f
	.zero		1


	//   ....[60]....
        /*0448*/ 	.word	0x0000a510
        /*044c*/ 	.word	0x00000006
        /*0450*/ 	.word	0x00000000
        /*0454*/ 	.short	0x010a
        /*0456*/ 	.byte	0x3f
	.zero		1


	//   ....[61]....
        /*0458*/ 	.word	0x0000a5a0
        /*045c*/ 	.word	0x00000009
        /*0460*/ 	.word	0x00000000
        /*0464*/ 	.short	0x010a
        /*0466*/ 	.byte	0x3f
	.zero		1


	//   ....[62]....
        /*0468*/ 	.word	0x0000a630
        /*046c*/ 	.word	0x00000006
        /*0470*/ 	.word	0x00000000
        /*0474*/ 	.short	0x010a
        /*0476*/ 	.byte	0x3f
	.zero		1


	//   ....[63]....
        /*0478*/ 	.word	0x0000a6c0
        /*047c*/ 	.word	0x00000003
        /*0480*/ 	.word	0x00000000
        /*0484*/ 	.short	0x010a
        /*0486*/ 	.byte	0x3f
	.zero		1


	//   ....[64]....
        /*0488*/ 	.word	0x0000a720
        /*048c*/ 	.word	0x00000003
        /*0490*/ 	.word	0x00000000
        /*0494*/ 	.short	0x010a
        /*0496*/ 	.byte	0x3f
	.zero		1


	//   ....[65]....
        /*0498*/ 	.word	0x0000a770
        /*049c*/ 	.word	0x00000005
        /*04a0*/ 	.word	0x00000000
        /*04a4*/ 	.short	0x010a
        /*04a6*/ 	.byte	0x3f
	.zero		1


	//   ....[66]....
        /*04a8*/ 	.word	0x0000a840
        /*04ac*/ 	.word	0x0000000e
        /*04b0*/ 	.word	0x00000090
        /*04b4*/ 	.short	0x010a
        /*04b6*/ 	.byte	0x3f
	.zero		1


	//   ....[67]....
        /*04b8*/ 	.word	0x0000a910
        /*04bc*/ 	.word	0x00000007
        /*04c0*/ 	.word	0x00000000
        /*04c4*/ 	.short	0x010a
        /*04c6*/ 	.byte	0x3f
	.zero		1


	//   ....[68]....
        /*04c8*/ 	.word	0x0000a960
        /*04cc*/ 	.word	0x00000009
        /*04d0*/ 	.word	0x00000000
        /*04d4*/ 	.short	0x010a
        /*04d6*/ 	.byte	0x3f
	.zero		1


	//   ....[69]....
        /*04d8*/ 	.word	0x0000a9b0
        /*04dc*/ 	.word	0x00000006
        /*04e0*/ 	.word	0x00000000
        /*04e4*/ 	.short	0x010a
        /*04e6*/ 	.byte	0x3f
	.zero		1


	//   ....[70]....
        /*04e8*/ 	.word	0x0000aa00
        /*04ec*/ 	.word	0x00000009
        /*04f0*/ 	.word	0x00000000
        /*04f4*/ 	.short	0x010a
        /*04f6*/ 	.byte	0x3f
	.zero		1


	//   ....[71]....
        /*04f8*/ 	.word	0x0000aa50
        /*04fc*/ 	.word	0x00000006
        /*0500*/ 	.word	0x00000000
        /*0504*/ 	.short	0x010a
        /*0506*/ 	.byte	0x3f
	.zero		1


	//   ....[72]....
        /*0508*/ 	.word	0x0000aaa0
        /*050c*/ 	.word	0x00000009
        /*0510*/ 	.word	0x00000000
        /*0514*/ 	.short	0x010a
        /*0516*/ 	.byte	0x3f
	.zero		1


	//   ....[73]....
        /*0518*/ 	.word	0x0000aaf0
        /*051c*/ 	.word	0x00000006
        /*0520*/ 	.word	0x00000000
        /*0524*/ 	.short	0x010a
        /*0526*/ 	.byte	0x3f
	.zero		1


	//   ....[74]....
        /*0528*/ 	.word	0x0000ab40
        /*052c*/ 	.word	0x00000009
        /*0530*/ 	.word	0x00000000
        /*0534*/ 	.short	0x010a
        /*0536*/ 	.byte	0x3f
	.zero		1


	//   ....[75]....
        /*0538*/ 	.word	0x0000ab90
        /*053c*/ 	.word	0x00000006
        /*0540*/ 	.word	0x00000000
        /*0544*/ 	.short	0x010a
        /*0546*/ 	.byte	0x3f
	.zero		1


	//   ....[76]....
        /*0548*/ 	.word	0x0000abe0
        /*054c*/ 	.word	0x00000009
        /*0550*/ 	.word	0x00000000
        /*0554*/ 	.short	0x010a
        /*0556*/ 	.byte	0x3f
	.zero		1


	//   ....[77]....
        /*0558*/ 	.word	0x0000ac30
        /*055c*/ 	.word	0x00000006
        /*0560*/ 	.word	0x00000000
        /*0564*/ 	.short	0x010a
        /*0566*/ 	.byte	0x3f
	.zero		1


	//   ....[78]....
        /*0568*/ 	.word	0x0000ac80
        /*056c*/ 	.word	0x00000009
        /*0570*/ 	.word	0x00000000
        /*0574*/ 	.short	0x010a
        /*0576*/ 	.byte	0x3f
	.zero		1


	//   ....[79]....
        /*0578*/ 	.word	0x0000acd0
        /*057c*/ 	.word	0x00000006
        /*0580*/ 	.word	0x00000000
        /*0584*/ 	.short	0x010a
        /*0586*/ 	.byte	0x3f
	.zero		1


	//   ....[80]....
        /*0588*/ 	.word	0x0000ad20
        /*058c*/ 	.word	0x00000009
        /*0590*/ 	.word	0x00000000
        /*0594*/ 	.short	0x010a
        /*0596*/ 	.byte	0x3f
	.zero		1


	//   ....[81]....
        /*0598*/ 	.word	0x0000ad70
        /*059c*/ 	.word	0x00000006
        /*05a0*/ 	.word	0x00000000
        /*05a4*/ 	.short	0x010a
        /*05a6*/ 	.byte	0x3f
	.zero		1


	//   ....[82]....
        /*05a8*/ 	.word	0x0000adc0
        /*05ac*/ 	.word	0x00000009
        /*05b0*/ 	.word	0x00000000
        /*05b4*/ 	.short	0x010a
        /*05b6*/ 	.byte	0x3f
	.zero		1


	//   ....[83]....
        /*05b8*/ 	.word	0x0000ae10
        /*05bc*/ 	.word	0x00000006
        /*05c0*/ 	.word	0x00000000
        /*05c4*/ 	.short	0x010a
        /*05c6*/ 	.byte	0x3f
	.zero		1


	//----- nvinfo : EIATTR_NUM_MBARRIERS
	.align		4
.L_35:
        /*05c8*/ 	.byte	0x03, 0x38
        /*05ca*/ 	.short	0x0026


	//----- nvinfo : EIATTR_EXIT_INSTR_OFFSETS
	.align		4
        /*05cc*/ 	.byte	0x04, 0x1c
        /*05ce*/ 	.short	(.L_37 - .L_36)


	//   ....[0]....
.L_36:
        /*05d0*/ 	.word	0x00000b40


	//   ....[1]....
        /*05d4*/ 	.word	0x00001360


	//   ....[2]....
        /*05d8*/ 	.word	0x000088b0


	//   ....[3]....
        /*05dc*/ 	.word	0x00008e10


	//   ....[4]....
        /*05e0*/ 	.word	0x0000a710


	//----- nvinfo : EIATTR_MAX_THREADS
	.align		4
.L_37:
        /*05e4*/ 	.byte	0x04, 0x05
        /*05e6*/ 	.short	(.L_39 - .L_38)
.L_38:
        /*05e8*/ 	.word	0x00000180
        /*05ec*/ 	.word	0x00000001
        /*05f0*/ 	.word	0x00000001


	//----- nvinfo : EIATTR_CRS_STACK_SIZE
	.align		4
.L_39:
        /*05f4*/ 	.byte	0x04, 0x1e
        /*05f6*/ 	.short	(.L_41 - .L_40)
.L_40:
        /*05f8*/ 	.word	0x00000000


	//----- nvinfo : EIATTR_CBANK_PARAM_SIZE
	.align		4
.L_41:
        /*05fc*/ 	.byte	0x03, 0x19
        /*05fe*/ 	.short	0x0470


	//----- nvinfo : EIATTR_PARAM_CBANK
	.align		4
        /*0600*/ 	.byte	0x04, 0x0a
        /*0602*/ 	.short	(.L_43 - .L_42)
	.align		4
.L_42:
        /*0604*/ 	.word	index@(.nv.constant0._ZN7cutlass13device_kernelINS_4gemm6kernel13GemmUniversalIN4cute5tupleIJiiiiEEENS1_10collective13CollectiveMmaINS1_34MainloopSm90TmaGmmaWarpSpecializedILi18ENS5_IJNS4_1CILi2EEESB_NSA_ILi1EEEEEENS1_35KernelTmaWarpSpecializedCooperativeEEENS5_IJNSA_ILi128EEENSA_ILi256EEENSA_ILi32EEEEEEaNS5_IJlSC_lEEEaSK_NS4_8TiledMMAINS4_8MMA_AtomIJNS4_4SM904GMMA27MMA_64x256x32_S32S8S8_SS_TNEEEENS4_6LayoutINS5_IJSB_SC_SC_EEENS5_IJSC_NSA_ILi0EEEST_EEEEENS5_IJNS4_10UnderscoreESW_SW_EEEEENS4_23SM90_TMA_LOAD_MULTICASTENS4_14ComposedLayoutINS4_7SwizzleILi1ELi4ELi3EEENS4_18smem_ptr_flag_bitsILi8EEENSR_INS5_IJNSA_ILi8EEESI_EEENS5_IJSI_SC_EEEEEEEvNS4_8identityESZ_S19_vS1A_EENS_8epilogue10collective6detail29Sm90TmaWarpSpecializedAdapterINS1D_15DefaultEpilogueIaSK_SK_NS1C_6thread17LinearCombinationIaLi1EiiLNS1H_9ScaleType4KindE0ELNS_15FloatRoundStyleE2EaEENS1_15EpilogueDefaultEEEEEvvEEEEvNT_6ParamsE)
        /*0608*/ 	.short	0x0210
        /*060a*/ 	.short	0x0470


	//----- nvinfo : EIATTR_SW_WAR
	.align		4
.L_43:
        /*060c*/ 	.byte	0x04, 0x36
        /*060e*/ 	.short	(.L_45 - .L_44)
.L_44:
        /*0610*/ 	.word	0x00000008
.L_45:


//--------------------- .nv.callgraph             --------------------------
	.section	.nv.callgraph,"",@"SHT_CUDA_CALLGRAPH"
	.align	4
	.sectionentsize	8
	.align		4
        /*0000*/ 	.word	0x00000000
	.align		4
        /*0004*/ 	.word	0xffffffff
	.align		4
        /*0008*/ 	.word	index@(_ZN7cutlass13device_kernelINS_4gemm6kernel13GemmUniversalIN4cute5tupleIJiiiiEEENS1_10collective13CollectiveMmaINS1_34MainloopSm90TmaGmmaWarpSpecializedILi18ENS5_IJNS4_1CILi2EEESB_NSA_ILi1EEEEEENS1_35KernelTmaWarpSpecializedCooperativeEEENS5_IJNSA_ILi128EEENSA_ILi256EEENSA_ILi32EEEEEEaNS5_IJlSC_lEEEaSK_NS4_8TiledMMAINS4_8MMA_AtomIJNS4_4SM904GMMA27MMA_64x256x32_S32S8S8_SS_TNEEEENS4_6LayoutINS5_IJSB_SC_SC_EEENS5_IJSC_NSA_ILi0EEEST_EEEEENS5_IJNS4_10UnderscoreESW_SW_EEEEENS4_23SM90_TMA_LOAD_MULTICASTENS4_14ComposedLayoutINS4_7SwizzleILi1ELi4ELi3EEENS4_18smem_ptr_flag_bitsILi8EEENSR_INS5_IJNSA_ILi8EEESI_EEENS5_IJSI_SC_EEEEEEEvNS4_8identityESZ_S19_vS1A_EENS_8epilogue10collective6detail29Sm90TmaWarpSpecializedAdapterINS1D_15DefaultEpilogueIaSK_SK_NS1C_6thread17LinearCombinationIaLi1EiiLNS1H_9ScaleType4KindE0ELNS_15FloatRoundStyleE2EaEENS1_15EpilogueDefaultEEEEEvvEEEEvNT_6ParamsE)
	.align		4
        /*000c*/ 	.word	index@(__assertfail)
	.align		4
        /*0010*/ 	.word	0x00000000
	.align		4
        /*0014*/ 	.word	0xfffffffe
	.align		4
        /*0018*/ 	.word	0x00000000
	.align		4
        /*001c*/ 	.word	0xfffffffd
	.align		4
        /*0020*/ 	.word	0x00000000
	.align		4
        /*0024*/ 	.word	0xfffffffc


//--------------------- .nv.constant4             --------------------------
	.section	.nv.constant4,"a",@progbits
	.align	8
	.align		8
.nv.constant4:
        /*0000*/ 	.dword	__assertfail
	.align		8
        /*0008*/ 	.dword	__unnamed_1
	.align		8
        /*0010*/ 	.dword	_ZN40_INTERNAL_bbbae574_4_k_cu_b732b040_280914cuda3std3__45__cpo5beginE
	.align		8
        /*0018*/ 	.dword	_ZN40_INTERNAL_bbbae574_4_k_cu_b732b040_280914cuda3std3__45__cpo3endE
	.align		8
        /*0020*/ 	.dword	_ZN40_INTERNAL_bbbae574_4_k_cu_b732b040_280914cuda3std3__45__cpo6cbeginE
	.align		8
        /*0028*/ 	.dword	_ZN40_INTERNAL_bbbae574_4_k_cu_b732b040_280914cuda3std3__45__cpo4cendE
	.align		8
        /*0030*/ 	.dword	_ZN40_INTERNAL_bbbae574_4_k_cu_b732b040_280914cuda3std3__442_GLOBAL__N__bbbae574_4_k_cu_b732b040_280916ignoreE
	.align		8
        /*0038*/ 	.dword	_ZN40_INTERNAL_bbbae574_4_k_cu_b732b040_280914cuda3std3__419piecewise_constructE
	.align		8
        /*0040*/ 	.dword	_ZN40_INTERNAL_bbbae574_4_k_cu_b732b040_280914cuda3std3__48in_placeE
	.align		8
        /*0048*/ 	.dword	_ZN40_INTERNAL_bbbae574_4_k_cu_b732b040_280914cuda3std6ranges3__45__cpo4swapE
	.align		8
        /*0050*/ 	.dword	_ZN40_INTERNAL_bbbae574_4_k_cu_b732b040_280914cuda3std6ranges3__45__cpo9iter_moveE
	.align		8
        /*0058*/ 	.dword	_ZN40_INTERNAL_bbbae574_4_k_cu_b732b040_280914cute7productE
	.align		8
        /*0060*/ 	.dword	_ZN40_INTERNAL_bbbae574_4_k_cu_b732b040_280914cute1_E
	.align		8
        /*0068*/ 	.dword	$str$22
	.align		8
        /*0070*/ 	.dword	$str$23


//--------------------- .text._ZN7cutlass13device_kernelINS_4gemm6kernel13GemmUniversalIN4cute5tupleIJiiiiEEENS1_10collective13CollectiveMmaINS1_34MainloopSm90TmaGmmaWarpSpecializedILi18ENS5_IJNS4_1CILi2EEESB_NSA_ILi1EEEEEENS1_35KernelTmaWarpSpecializedCooperativeEEENS5_IJNSA_ILi128EEENSA_ILi256EEENSA_ILi32EEEEEEaNS5_IJlSC_lEEEaSK_NS4_8TiledMMAINS4_8MMA_AtomIJNS4_4SM904GMMA27MMA_64x256x32_S32S8S8_SS_TNEEEENS4_6LayoutINS5_IJSB_SC_SC_EEENS5_IJSC_NSA_ILi0EEEST_EEEEENS5_IJNS4_10UnderscoreESW_SW_EEEEENS4_23SM90_TMA_LOAD_MULTICASTENS4_14ComposedLayoutINS4_7SwizzleILi1ELi4ELi3EEENS4_18smem_ptr_flag_bitsILi8EEENSR_INS5_IJNSA_ILi8EEESI_EEENS5_IJSI_SC_EEEEEEEvNS4_8identityESZ_S19_vS1A_EENS_8epilogue10collective6detail29Sm90TmaWarpSpecializedAdapterINS1D_15DefaultEpilogueIaSK_SK_NS1C_6thread17LinearCombinationIaLi1EiiLNS1H_9ScaleType4KindE0ELNS_15FloatRoundStyleE2EaEENS1_15EpilogueDefaultEEEEEvvEEEEvNT_6ParamsE --------------------------
	.section	.text._ZN7cutlass13device_kernelINS_4gemm6kernel13GemmUniversalIN4cute5tupleIJiiiiEEENS1_10collective13CollectiveMmaINS1_34MainloopSm90TmaGmmaWarpSpecializedILi18ENS5_IJNS4_1CILi2EEESB_NSA_ILi1EEEEEENS1_35KernelTmaWarpSpecializedCooperativeEEENS5_IJNSA_ILi128EEENSA_ILi256EEENSA_ILi32EEEEEEaNS5_IJlSC_lEEEaSK_NS4_8TiledMMAINS4_8MMA_AtomIJNS4_4SM904GMMA27MMA_64x256x32_S32S8S8_SS_TNEEEENS4_6LayoutINS5_IJSB_SC_SC_EEENS5_IJSC_NSA_ILi0EEEST_EEEEENS5_IJNS4_10UnderscoreESW_SW_EEEEENS4_23SM90_TMA_LOAD_MULTICASTENS4_14ComposedLayoutINS4_7SwizzleILi1ELi4ELi3EEENS4_18smem_ptr_flag_bitsILi8EEENSR_INS5_IJNSA_ILi8EEESI_EEENS5_IJSI_SC_EEEEEEEvNS4_8identityESZ_S19_vS1A_EENS_8epilogue10collective6detail29Sm90TmaWarpSpecializedAdapterINS1D_15DefaultEpilogueIaSK_SK_NS1C_6thread17LinearCombinationIaLi1EiiLNS1H_9ScaleType4KindE0ELNS_15FloatRoundStyleE2EaEENS1_15EpilogueDefaultEEEEEvvEEEEvNT_6ParamsE,"ax",@progbits
	.align	128
.text._ZN7cutlass13device_kernelINS_4gemm6kernel13GemmUniversalIN4cute5tupleIJiiiiEEENS1_10collective13CollectiveMmaINS1_34MainloopSm90TmaGmmaWarpSpecializedILi18ENS5_IJNS4_1CILi2EEESB_NSA_ILi1EEEEEENS1_35KernelTmaWarpSpecializedCooperativeEEENS5_IJNSA_ILi128EEENSA_ILi256EEENSA_ILi32EEEEEEaNS5_IJlSC_lEEEaSK_NS4_8TiledMMAINS4_8MMA_AtomIJNS4_4SM904GMMA27MMA_64x256x32_S32S8S8_SS_TNEEEENS4_6LayoutINS5_IJSB_SC_SC_EEENS5_IJSC_NSA_ILi0EEEST_EEEEENS5_IJNS4_10UnderscoreESW_SW_EEEEENS4_23SM90_TMA_LOAD_MULTICASTENS4_14ComposedLayoutINS4_7SwizzleILi1ELi4ELi3EEENS4_18smem_ptr_flag_bitsILi8EEENSR_INS5_IJNSA_ILi8EEESI_EEENS5_IJSI_SC_EEEEEEEvNS4_8identityESZ_S19_vS1A_EENS_8epilogue10collective6detail29Sm90TmaWarpSpecializedAdapterINS1D_15DefaultEpilogueIaSK_SK_NS1C_6thread17LinearCombinationIaLi1EiiLNS1H_9ScaleType4KindE0ELNS_15FloatRoundStyleE2EaEENS1_15EpilogueDefaultEEEEEvvEEEEvNT_6ParamsE:
        .type           _ZN7cutlass13device_kernelINS_4gemm6kernel13GemmUniversalIN4cute5tupleIJiiiiEEENS1_10collective13CollectiveMmaINS1_34MainloopSm90TmaGmmaWarpSpecializedILi18ENS5_IJNS4_1CILi2EEESB_NSA_ILi1EEEEEENS1_35KernelTmaWarpSpecializedCooperativeEEENS5_IJNSA_ILi128EEENSA_ILi256EEENSA_ILi32EEEEEEaNS5_IJlSC_lEEEaSK_NS4_8TiledMMAINS4_8MMA_AtomIJNS4_4SM904GMMA27MMA_64x256x32_S32S8S8_SS_TNEEEENS4_6LayoutINS5_IJSB_SC_SC_EEENS5_IJSC_NSA_ILi0EEEST_EEEEENS5_IJNS4_10UnderscoreESW_SW_EEEEENS4_23SM90_TMA_LOAD_MULTICASTENS4_14ComposedLayoutINS4_7SwizzleILi1ELi4ELi3EEENS4_18smem_ptr_flag_bitsILi8EEENSR_INS5_IJNSA_ILi8EEESI_EEENS5_IJSI_SC_EEEEEEEvNS4_8identityESZ_S19_vS1A_EENS_8epilogue10collective6detail29Sm90TmaWarpSpecializedAdapterINS1D_15DefaultEpilogueIaSK_SK_NS1C_6thread17LinearCombinationIaLi1EiiLNS1H_9ScaleType4KindE0ELNS_15FloatRoundStyleE2EaEENS1_15EpilogueDefaultEEEEEvvEEEEvNT_6ParamsE,@function
        .size           _ZN7cutlass13device_kernelINS_4gemm6kernel13GemmUniversalIN4cute5tupleIJiiiiEEENS1_10collective13CollectiveMmaINS1_34MainloopSm90TmaGmmaWarpSpecializedILi18ENS5_IJNS4_1CILi2EEESB_NSA_ILi1EEEEEENS1_35KernelTmaWarpSpecializedCooperativeEEENS5_IJNSA_ILi128EEENSA_ILi256EEENSA_ILi32EEEEEEaNS5_IJlSC_lEEEaSK_NS4_8TiledMMAINS4_8MMA_AtomIJNS4_4SM904GMMA27MMA_64x256x32_S32S8S8_SS_TNEEEENS4_6LayoutINS5_IJSB_SC_SC_EEENS5_IJSC_NSA_ILi0EEEST_EEEEENS5_IJNS4_10UnderscoreESW_SW_EEEEENS4_23SM90_TMA_LOAD_MULTICASTENS4_14ComposedLayoutINS4_7SwizzleILi1ELi4ELi3EEENS4_18smem_ptr_flag_bitsILi8EEENSR_INS5_IJNSA_ILi8EEESI_EEENS5_IJSI_SC_EEEEEEEvNS4_8identityESZ_S19_vS1A_EENS_8epilogue10collective6detail29Sm90TmaWarpSpecializedAdapterINS1D_15DefaultEpilogueIaSK_SK_NS1C_6thread17LinearCombinationIaLi1EiiLNS1H_9ScaleType4KindE0ELNS_15FloatRoundStyleE2EaEENS1_15EpilogueDefaultEEEEEvvEEEEvNT_6ParamsE,(.L_x_360 - _ZN7cutlass13device_kernelINS_4gemm6kernel13GemmUniversalIN4cute5tupleIJiiiiEEENS1_10collective13CollectiveMmaINS1_34MainloopSm90TmaGmmaWarpSpecializedILi18ENS5_IJNS4_1CILi2EEESB_NSA_ILi1EEEEEENS1_35KernelTmaWarpSpecializedCooperativeEEENS5_IJNSA_ILi128EEENSA_ILi256EEENSA_ILi32EEEEEEaNS5_IJlSC_lEEEaSK_NS4_8TiledMMAINS4_8MMA_AtomIJNS4_4SM904GMMA27MMA_64x256x32_S32S8S8_SS_TNEEEENS4_6LayoutINS5_IJSB_SC_SC_EEENS5_IJSC_NSA_ILi0EEEST_EEEEENS5_IJNS4_10UnderscoreESW_SW_EEEEENS4_23SM90_TMA_LOAD_MULTICASTENS4_14ComposedLayoutINS4_7SwizzleILi1ELi4ELi3EEENS4_18smem_ptr_flag_bitsILi8EEENSR_INS5_IJNSA_ILi8EEESI_EEENS5_IJSI_SC_EEEEEEEvNS4_8identityESZ_S19_vS1A_EENS_8epilogue10collective6detail29Sm90TmaWarpSpecializedAdapterINS1D_15DefaultEpilogueIaSK_SK_NS1C_6thread17LinearCombinationIaLi1EiiLNS1H_9ScaleType4KindE0ELNS_15FloatRoundStyleE2EaEENS1_15EpilogueDefaultEEEEEvvEEEEvNT_6ParamsE)
        .other          _ZN7cutlass13device_kernelINS_4gemm6kernel13GemmUniversalIN4cute5tupleIJiiiiEEENS1_10collective13CollectiveMmaINS1_34MainloopSm90TmaGmmaWarpSpecializedILi18ENS5_IJNS4_1CILi2EEESB_NSA_ILi1EEEEEENS1_35KernelTmaWarpSpecializedCooperativeEEENS5_IJNSA_ILi128EEENSA_ILi256EEENSA_ILi32EEEEEEaNS5_IJlSC_lEEEaSK_NS4_8TiledMMAINS4_8MMA_AtomIJNS4_4SM904GMMA27MMA_64x256x32_S32S8S8_SS_TNEEEENS4_6LayoutINS5_IJSB_SC_SC_EEENS5_IJSC_NSA_ILi0EEEST_EEEEENS5_IJNS4_10UnderscoreESW_SW_EEEEENS4_23SM90_TMA_LOAD_MULTICASTENS4_14ComposedLayoutINS4_7SwizzleILi1ELi4ELi3EEENS4_18smem_ptr_flag_bitsILi8EEENSR_INS5_IJNSA_ILi8EEESI_EEENS5_IJSI_SC_EEEEEEEvNS4_8identityESZ_S19_vS1A_EENS_8epilogue10collective6detail29Sm90TmaWarpSpecializedAdapterINS1D_15DefaultEpilogueIaSK_SK_NS1C_6thread17LinearCombinationIaLi1EiiLNS1H_9ScaleType4KindE0ELNS_15FloatRoundStyleE2EaEENS1_15EpilogueDefaultEEEEEvvEEEEvNT_6ParamsE,@"STO_CUDA_ENTRY STV_DEFAULT"
_ZN7cutlass13device_kernelINS_4gemm6kernel13GemmUniversalIN4cute5tupleIJiiiiEEENS1_10collective13CollectiveMmaINS1_34MainloopSm90TmaGmmaWarpSpecializedILi18ENS5_IJNS4_1CILi2EEESB_NSA_ILi1EEEEEENS1_35KernelTmaWarpSpecializedCooperativeEEENS5_IJNSA_ILi128EEENSA_ILi256EEENSA_ILi32EEEEEEaNS5_IJlSC_lEEEaSK_NS4_8TiledMMAINS4_8MMA_AtomIJNS4_4SM904GMMA27MMA_64x256x32_S32S8S8_SS_TNEEEENS4_6LayoutINS5_IJSB_SC_SC_EEENS5_IJSC_NSA_ILi0EEEST_EEEEENS5_IJNS4_10UnderscoreESW_SW_EEEEENS4_23SM90_TMA_LOAD_MULTICASTENS4_14ComposedLayoutINS4_7SwizzleILi1ELi4ELi3EEENS4_18smem_ptr_flag_bitsILi8EEENSR_INS5_IJNSA_ILi8EEESI_EEENS5_IJSI_SC_EEEEEEEvNS4_8identityESZ_S19_vS1A_EENS_8epilogue10collective6detail29Sm90TmaWarpSpecializedAdapterINS1D_15DefaultEpilogueIaSK_SK_NS1C_6thread17LinearCombinationIaLi1EiiLNS1H_9ScaleType4KindE0ELNS_15FloatRoundStyleE2EaEENS1_15EpilogueDefaultEEEEEvvEEEEvNT_6ParamsE:
[----:B------:R-:W0:Y:S01]  /*0000*/  LDC R1, c[0x0][0x28] ;  /* 0x00000a00ff017b82 */ /* 0x000e220000000800 */
[----:B------:R-:W1:Y:S01]  /*0010*/  S2R R18, SR_TID.X ;  /* 0x0000000000127919 */ /* 0x000e620000002100 */
[----:B------:R-:W-:Y:S01]  /*0020*/  ELECT P0, URZ, PT ;  /* 0x00000000003f782f */ /* 0x000fe20003800000 */
[----:B------:R-:W-:Y:S01]  /*0030*/  BSSY B0, `(.L_x_0) ;  /* 0x000000f000007945 */ /* 0x000fe20003800000 */
[--C-:B-1----:R-:W-:Y:S02]  /*0040*/  SHF.R.U32.HI R0, RZ, 0x5, R18.reuse ;  /* 0x00000005ff007819 */ /* 0x102fe40000011612 */
[----:B------:R-:W-:-:S03]  /*0050*/  SHF.R.U32.HI R3, RZ, 0x7, R18 ;  /* 0x00000007ff037819 */ /* 0x000fc60000011612 */
[----:B------:R-:W1:Y:S04]  /*0060*/  SHFL.IDX PT, R2, R0, RZ, 0x1f ;  /* 0x00001fff00027589 */ /* 0x000e6800000e0000 */
[----:B------:R2:W3:Y:S01]  /*0070*/  SHFL.IDX PT, R5, R3, RZ, 0x1f ;  /* 0x00001fff03057589 */ /* 0x0004e200000e0000 */
[----:B-1----:R-:W-:-:S13]  /*0080*/  ISETP.NE.OR P0, PT, R2, RZ, !P0 ;  /* 0x000000ff0200720c */ /* 0x002fda0004705670 */
[----:B0-23--:R-:W-:Y:S05]  /*0090*/  @P0 BRA `(.L_x_1) ;  /* 0x0000000000200947 */ /* 0x00dfea0003800000 */
[----:B------:R-:W-:Y:S02]  /*00a0*/  ULDC.64 UR4, c[0x0][0x198] ;  /* 0x0000660000047ab9 */ /* 0x000fe40000000a00 */
[----:B------:R-:W-:Y:S02]  /*00b0*/  UIADD3 UR6, UP0, UR4, 0xf0, URZ ;  /* 0x000000f004067890 */ /* 0x000fe4000ff1e03f */
[----:B------:R-:W-:Y:S02]  /*00c0*/  UIADD3 UR4, UP1, UR4, 0x1f0, URZ ;  /* 0x000001f004047890 */ /* 0x000fe4000ff3e03f */
[----:B------:R-:W-:Y:S02]  /*00d0*/  UIADD3.X UR7, URZ, UR5, URZ, UP0, !UPT ;  /* 0x000000053f077290 */ /* 0x000fe400087fe43f */
[----:B------:R-:W-:-:S07]  /*00e0*/  UIADD3.X UR5, URZ, UR5, URZ, UP1, !UPT ;  /* 0x000000053f057290 */ /* 0x000fce0008ffe43f */
[----:B------:R0:W-:Y:S02]  /*00f0*/  UTMACCTL.PF [UR6] ;  /* 0x00000000060079b9 */ /* 0x0001e40008040000 */
[----:B------:R0:W-:Y:S02]  /*0100*/  UTMACCTL.PF [UR4] ;  /* 0x00000000040079b9 */ /* 0x0001e40008040000 */
[----:B0-----:R-:W-:Y:S01]  /*0110*/  NOP ;  /* 0x0000000000007918 */ /* 0x001fe20000000000 */
.L_x_1:
[----:B------:R-:W-:Y:S05]  /*0120*/  BSYNC B0 ;  /* 0x0000000000007941 */ /* 0x000fea0003800000 */
.L_x_0:
[----:B------:R-:W0:Y:S02]  /*0130*/  SHFL.IDX PT, R3, R0, RZ, 0x1f ;  /* 0x00001fff00037589 */ /* 0x000e2400000e0000 */
[----:B0-----:R-:W-:-:S13]  /*0140*/  ISETP.NE.AND P0, PT, R3, RZ, PT ;  /* 0x000000ff0300720c */ /* 0x001fda0003f05270 */
[----:B------:R-:W-:Y:S05]  /*0150*/  @P0 BRA `(.L_x_2) ;  /* 0x0000000000d40947 */ /* 0x000fea0003800000 */
[----:B------:R-:W-:Y:S01]  /*0160*/  ELECT P0, URZ, PT ;  /* 0x00000000003f782f */ /* 0x000fe20003800000 */
[----:B------:R-:W-:-:S12]  /*0170*/  BSSY B0, `(.L_x_2) ;  /* 0x0000033000007945 */ /* 0x000fd80003800000 */
[----:B------:R-:W-:Y:S05]  /*0180*/  @!P0 BRA `(.L_x_3) ;  /* 0x0000000000c48947 */ /* 0x000fea0003800000 */
[----:B------:R-:W0:Y:S01]  /*0190*/  S2UR UR8, SR_CgaCtaId ;  /* 0x00000000000879c3 */ /* 0x000e220000008800 */
[----:B------:R-:W-:Y:S01]  /*01a0*/  UMOV UR4, 0x400 ;  /* 0x0000040000047882 */ /* 0x000fe20000000000 */
[----:B------:R-:W-:Y:S01]  /*01b0*/  UMOV UR5, 0x1 ;  /* 0x0000000100057882 */ /* 0x000fe20000000000 */
[----:B------:R-:W-:Y:S02]  /*01c0*/  UMOV UR6, 0x6 ;  /* 0x0000000600067882 */ /* 0x000fe40000000000 */
[----:B------:R-:W-:-:S04]  /*01d0*/  UIADD3 UR6, -UR6, 0x100000, URZ ;  /* 0x0010000006067890 */ /* 0x000fc8000fffe13f */
[----:B------:R-:W-:Y:S02]  /*01e0*/  USHF.L.U32 UR7, UR6, 0xb, URZ ;  /* 0x0000000b06077899 */ /* 0x000fe4000800063f */
[----:B------:R-:W-:Y:S02]  /*01f0*/  USHF.L.U32 UR6, UR6, 0x1, URZ ;  /* 0x0000000106067899 */ /* 0x000fe4000800063f */
[----:B0-----:R-:W-:Y:S02]  /*0200*/  ULEA UR8, UR8, UR4, 0x18 ;  /* 0x0000000408087291 */ /* 0x001fe4000f8ec03f */
[----:B------:R-:W-:-:S04]  /*0210*/  UIADD3 UR4, -UR5, 0x100000, URZ ;  /* 0x0010000005047890 */ /* 0x000fc8000fffe13f */
[----:B------:R-:W-:Y:S02]  /*0220*/  USHF.L.U32 UR5, UR4, 0xb, URZ ;  /* 0x0000000b04057899 */ /* 0x000fe4000800063f */
[----:B------:R-:W-:Y:S01]  /*0230*/  USHF.L.U32 UR4, UR4, 0x1, URZ ;  /* 0x0000000104047899 */ /* 0x000fe2000800063f */
[----:B------:R-:W0:Y:S11]  /*0240*/  FENCE.VIEW.ASYNC.S ;  /* 0x00000000000073c6 */ /* 0x000e360000000000 */
[----:B0-----:R0:W1:Y:S01]  /*0250*/  SYNCS.EXCH.64 URZ, [UR8], UR4 ;  /* 0x00000004083f75b2 */ /* 0x0010620008000100 */
[----:B------:R0:W2:Y:S01]  /*0260*/  SYNCS.EXCH.64 URZ, [UR8+0x90], UR6 ;  /* 0x00009006083f75b2 */ /* 0x0000a20008000100 */
[----:B------:R0:W3:Y:S01]  /*0270*/  SYNCS.EXCH.64 URZ, [UR8+0x8], UR4 ;  /* 0x00000804083f75b2 */ /* 0x0000e20008000100 */
[----:B------:R0:W4:Y:S01]  /*0280*/  SYNCS.EXCH.64 URZ, [UR8+0x98], UR6 ;  /* 0x00009806083f75b2 */ /* 0x0001220008000100 */
[----:B------:R0:W0:Y:S01]  /*0290*/  SYNCS.EXCH.64 URZ, [UR8+0x10], UR4 ;  /* 0x00001004083f75b2 */ /* 0x0000220008000100 */
        /* <DEDUP_REMOVED lines=31> */
[----:B-1234-:R-:W-:Y:S01]  /*0490*/  NOP ;  /* 0x0000000000007918 */ /* 0x01efe20000000000 */
.L_x_3:
[----:B0-----:R-:W-:Y:S05]  /*04a0*/  BSYNC B0 ;  /* 0x0000000000007941 */ /* 0x001fea0003800000 */
.L_x_2:
[----:B------:R-:W-:Y:S01]  /*04b0*/  SHF.R.S32.HI R7, RZ, 0x1f, R18 ;  /* 0x0000001fff077819 */ /* 0x000fe20000011412 */
[----:B------:R-:W0:Y:S01]  /*04c0*/  SHFL.IDX PT, R0, R0, RZ, 0x1f ;  /* 0x00001fff00007589 */ /* 0x000e2200000e0000 */
[----:B------:R-:W1:Y:S01]  /*04d0*/  S2UR UR8, SR_CTAID.X ;  /* 0x00000000000879c3 */ /* 0x000e620000002500 */
[----:B------:R-:W-:Y:S02]  /*04e0*/  ELECT P0, URZ, PT ;  /* 0x00000000003f782f */ /* 0x000fe40003800000 */
[----:B------:R-:W-:Y:S01]  /*04f0*/  LEA.HI R7, R7, R18, RZ, 0x7 ;  /* 0x0000001207077211 */ /* 0x000fe200078f38ff */
[----:B------:R-:W2:Y:S01]  /*0500*/  S2R R4, SR_CTAID.Y ;  /* 0x0000000000047919 */ /* 0x000ea20000002600 */
[----:B------:R-:W-:Y:S01]  /*0510*/  SHF.R.S32.HI R8, RZ, 0x1f, R3 ;  /* 0x0000001fff087819 */ /* 0x000fe20000011403 */
[----:B------:R-:W-:Y:S01]  /*0520*/  ULDC UR4, c[0x0][0x150] ;  /* 0x0000540000047ab9 */ /* 0x000fe20000000800 */
[----:B------:R-:W-:Y:S01]  /*0530*/  LOP3.LUT R7, R7, 0xffffff80, RZ, 0xc0, !PT ;  /* 0xffffff8007077812 */ /* 0x000fe200078ec0ff */
[----:B------:R-:W-:Y:S01]  /*0540*/  NOP ;  /* 0x0000000000007918 */ /* 0x000fe20000000000 */
[----:B------:R-:W-:Y:S01]  /*0550*/  LEA.HI R8, R8, R3, RZ, 0x2 ;  /* 0x0000000308087211 */ /* 0x000fe200078f10ff */
[----:B------:R-:W3:Y:S01]  /*0560*/  LDC R10, c[0x0][0x144] ;  /* 0x00005100ff0a7b82 */ /* 0x000ee20000000800 */
[----:B------:R-:W-:Y:S01]  /*0570*/  NOP ;  /* 0x0000000000007918 */ /* 0x000fe20000000000 */
[----:B------:R-:W-:Y:S01]  /*0580*/  IMAD.IADD R6, R18, 0x1, -R7 ;  /* 0x0000000112067824 */ /* 0x000fe200078e0a07 */
[----:B------:R-:W-:Y:S01]  /*0590*/  LOP3.LUT R8, R8, 0x3ffffffc, RZ, 0xc0, !PT ;  /* 0x3ffffffc08087812 */ /* 0x000fe200078ec0ff */
[----:B------:R-:W-:Y:S01]  /*05a0*/  IMAD.MOV.U32 R23, RZ, RZ, 0x1 ;  /* 0x00000001ff177424 */ /* 0x000fe200078e00ff */
[----:B------:R-:W-:-:S02]  /*05b0*/  ISETP.NE.AND P3, PT, R5, RZ, PT ;  /* 0x000000ff0500720c */ /* 0x000fc40003f65270 */
[----:B------:R-:W-:Y:S01]  /*05c0*/  SHF.R.S32.HI R7, RZ, 0x1f, R6 ;  /* 0x0000001fff077819 */ /* 0x000fe20000011406 */
[----:B------:R-:W-:Y:S01]  /*05d0*/  IMAD.IADD R8, R3, 0x1, -R8 ;  /* 0x0000000103087824 */ /* 0x000fe200078e0a08 */
[----:B------:R-:W4:Y:S02]  /*05e0*/  LDC R13, c[0x0][0x140] ;  /* 0x00005000ff0d7b82 */ /* 0x000f240000000800 */
[----:B------:R-:W-:Y:S02]  /*05f0*/  LEA.HI R7, R7, R6, RZ, 0x3 ;  /* 0x0000000607077211 */ /* 0x000fe400078f18ff */
[----:B0-----:R-:W-:Y:S02]  /*0600*/  ISETP.NE.OR P0, PT, R0, RZ, !P0 ;  /* 0x000000ff0000720c */ /* 0x001fe40004705670 */
[--C-:B------:R-:W-:Y:S02]  /*0610*/  SHF.R.S32.HI R0, RZ, 0x3, R7.reuse ;  /* 0x00000003ff007819 */ /* 0x100fe40000011407 */
[----:B------:R-:W-:-:S02]  /*0620*/  SHF.R.S32.HI R7, RZ, 0x1f, R7 ;  /* 0x0000001fff077819 */ /* 0x000fc40000011407 */
[----:B-1----:R-:W-:Y:S02]  /*0630*/  I2FP.F32.U32 R9, UR8 ;  /* 0x0000000800097c45 */ /* 0x002fe40008201000 */
[----:B------:R-:W-:-:S03]  /*0640*/  LEA.HI R7, R7, R0, RZ, 0x2 ;  /* 0x0000000007077211 */ /* 0x000fc600078f10ff */
[----:B------:R-:W-:Y:S01]  /*0650*/  FMUL R9, R9, UR4 ;  /* 0x0000000409097c20 */ /* 0x000fe20008400000 */
[----:B------:R-:W-:Y:S01]  /*0660*/  LOP3.LUT R7, R7, 0xfffffffc, RZ, 0xc0, !PT ;  /* 0xfffffffc07077812 */ /* 0x000fe200078ec0ff */
[----:B------:R-:W-:Y:S01]  /*0670*/  VOTEU.ALL UP0, P0 ;  /* 0x00000000003f7886 */ /* 0x000fe20000000000 */
[----:B--2---:R-:W-:Y:S01]  /*0680*/  I2FP.F32.U32 R3, R4 ;  /* 0x0000000400037245 */ /* 0x004fe20000201000 */
[----:B------:R-:W-:Y:S01]  /*0690*/  ULDC UR4, c[0x0][0x154] ;  /* 0x0000550000047ab9 */ /* 0x000fe20000000800 */
[----:B------:R-:W-:Y:S01]  /*06a0*/  VOTEU.ALL UP1, P0 ;  /* 0x00000000003f7886 */ /* 0x000fe20000020000 */
[----:B------:R-:W0:Y:S01]  /*06b0*/  F2I.U32.TRUNC.NTZ R9, R9 ;  /* 0x0000000900097305 */ /* 0x000e22000020f000 */
[----:B------:R-:W-:Y:S01]  /*06c0*/  IMAD.IADD R7, R0, 0x1, -R7 ;  /* 0x0000000100077824 */ /* 0x000fe200078e0a07 */
[----:B------:R-:W1:Y:S01]  /*06d0*/  @!UP0 S2UR UR7, SR_CgaCtaId ;  /* 0x00000000000789c3 */ /* 0x000e620000008800 */
[----:B------:R-:W-:Y:S01]  /*06e0*/  FMUL R12, R3, UR4 ;  /* 0x00000004030c7c20 */ /* 0x000fe20008400000 */
[----:B------:R-:W-:Y:S01]  /*06f0*/  UMOV UR4, 0x20 ;  /* 0x0000002000047882 */ /* 0x000fe20000000000 */
[----:B------:R-:W-:Y:S01]  /*0700*/  IMAD R8, R8, 0x4, R7 ;  /* 0x0000000408087824 */ /* 0x000fe200078e0207 */
[----:B------:R-:W-:Y:S01]  /*0710*/  @!UP0 UMOV UR6, 0x400 ;  /* 0x0000040000068882 */ /* 0x000fe20000000000 */
[----:B------:R-:W-:-:S04]  /*0720*/  @!UP0 UIADD3 UR4, -UR4, 0x100000, URZ ;  /* 0x0010000004048890 */ /* 0x000fc8000fffe13f */
[----:B------:R-:W-:Y:S02]  /*0730*/  @!UP0 USHF.L.U32 UR5, UR4, 0xb, URZ ;  /* 0x0000000b04058899 */ /* 0x000fe4000800063f */
[----:B------:R-:W-:Y:S01]  /*0740*/  @!UP0 USHF.L.U32 UR4, UR4, 0x1, URZ ;  /* 0x0000000104048899 */ /* 0x000fe2000800063f */
[----:B----4-:R-:W-:Y:S01]  /*0750*/  ISETP.EQ.U32.AND P2, PT, R13, 0x1, PT ;  /* 0x000000010d00780c */ /* 0x010fe20003f42070 */
[----:B------:R-:W2:Y:S01]  /*0760*/  F2I.U32.TRUNC.NTZ R12, R12 ;  /* 0x0000000c000c7305 */ /* 0x000ea2000020f000 */
[----:B------:R-:W-:Y:S01]  /*0770*/  LEA.HI R0, R8, R8, RZ, 0x1 ;  /* 0x0000000808007211 */ /* 0x000fe200078f08ff */
[----:B------:R-:W4:Y:S03]  /*0780*/  LDC R7, c[0x0][0x148] ;  /* 0x00005200ff077b82 */ /* 0x000f260000000800 */
[----:B------:R-:W-:Y:S01]  /*0790*/  LOP3.LUT R11, R0, 0xfffffffe, RZ, 0xc0, !PT ;  /* 0xfffffffe000b7812 */ /* 0x000fe200078ec0ff */
[----:B0-----:R-:W-:Y:S01]  /*07a0*/  IMAD.MOV R15, RZ, RZ, -R9 ;  /* 0x000000ffff0f7224 */ /* 0x001fe200078e0a09 */
[----:B------:R-:W-:-:S03]  /*07b0*/  SHF.R.S32.HI R9, RZ, 0x1f, R2 ;  /* 0x0000001fff097819 */ /* 0x000fc60000011402 */
[----:B---3--:R-:W-:Y:S01]  /*07c0*/  IMAD R3, R10, R15, UR8 ;  /* 0x000000080a037e24 */ /* 0x008fe2000f8e020f */
[----:B------:R-:W-:Y:S01]  /*07d0*/  LEA.HI R9, R9, R2, RZ, 0x2 ;  /* 0x0000000209097211 */ /* 0x000fe200078f10ff */
[C---:B------:R-:W-:Y:S02]  /*07e0*/  IMAD.IADD R0, R8.reuse, 0x1, -R11 ;  /* 0x0000000108007824 */ /* 0x040fe400078e0a0b */
[----:B------:R-:W-:Y:S01]  /*07f0*/  IMAD.SHL.U32 R11, R8, 0x4, RZ ;  /* 0x00000004080b7824 */ /* 0x000fe200078e00ff */
[----:B------:R-:W-:Y:S01]  /*0800*/  LOP3.LUT R9, R9, 0xfffffffc, RZ, 0xc0, !PT ;  /* 0xfffffffc09097812 */ /* 0x000fe200078ec0ff */
[----:B--2---:R-:W-:Y:S01]  /*0810*/  IMAD.MOV R21, RZ, RZ, -R12 ;  /* 0x000000ffff157224 */ /* 0x004fe200078e0a0c */
[----:B------:R-:W-:Y:S01]  /*0820*/  ISETP.NE.AND P4, PT, R0, R3, PT ;  /* 0x000000030000720c */ /* 0x000fe20003f85270 */
[----:B-1----:R-:W-:Y:S01]  /*0830*/  @!UP0 ULEA UR6, UR7, UR6, 0x18 ;  /* 0x0000000607068291 */ /* 0x002fe2000f8ec03f */
[----:B------:R-:W-:Y:S01]  /*0840*/  LOP3.LUT R152, R8, 0xc, R11, 0x78, !PT ;  /* 0x0000000c08987812 */ /* 0x000fe200078e780b */
[----:B------:R-:W-:Y:S01]  /*0850*/  IMAD.IADD R0, R2, 0x1, -R9 ;  /* 0x0000000102007824 */ /* 0x000fe200078e0a09 */
[----:B------:R-:W-:Y:S01]  /*0860*/  VOTEU.ALL UP0, P0 ;  /* 0x00000000003f7886 */ /* 0x000fe20000000000 */
[----:B------:R-:W-:Y:S01]  /*0870*/  LOP3.LUT P0, RZ, R6, 0x7, RZ, 0xc0, !PT ;  /* 0x0000000706ff7812 */ /* 0x000fe2000780c0ff */
[----:B------:R-:W-:-:S02]  /*0880*/  VIADD R6, R5, 0xffffffff ;  /* 0xffffffff05067836 */ /* 0x000fc40000000000 */
[----:B------:R-:W-:Y:S01]  /*0890*/  ISETP.NE.AND P1, PT, R0, 0x3, PT ;  /* 0x000000030000780c */ /* 0x000fe20003f25270 */
[----:B----4-:R-:W-:Y:S01]  /*08a0*/  IMAD R9, R7, R21, R4 ;  /* 0x0000001507097224 */ /* 0x010fe200078e0204 */
[----:B------:R-:W-:Y:S02]  /*08b0*/  ISETP.LT.U32.AND P0, PT, R152, 0x4, !P0 ;  /* 0x000000049800780c */ /* 0x000fe40004701070 */
[----:B------:R-:W-:Y:S01]  /*08c0*/  ISETP.EQ.OR P1, PT, R0, RZ, !P1 ;  /* 0x000000ff0000720c */ /* 0x000fe20004f22670 */
[----:B------:R-:W0:Y:S02]  /*08d0*/  FENCE.VIEW.ASYNC.S ;  /* 0x00000000000073c6 */ /* 0x000e240000000000 */
[----:B0-----:R0:W1:Y:S01]  /*08e0*/  @!UP0 SYNCS.EXCH.64 URZ, [UR6+0x130], UR4 ;  /* 0x00013004063f85b2 */ /* 0x0010620008000100 */
[----:B------:R-:W-:Y:S02]  /*08f0*/  @P4 LEA.HI R2, R152, R152, RZ, 0x1 ;  /* 0x0000009898024211 */ /* 0x000fe400078f08ff */
[----:B------:R-:W-:-:S02]  /*0900*/  ISETP.EQ.AND P1, PT, R5, RZ, P1 ;  /* 0x000000ff0500720c */ /* 0x000fc40000f22270 */
[----:B------:R-:W-:Y:S02]  /*0910*/  @P4 SHF.R.S32.HI R2, RZ, 0x1, R2 ;  /* 0x00000001ff024819 */ /* 0x000fe40000011402 */
[----:B------:R-:W-:Y:S02]  /*0920*/  ISETP.GE.U32.AND P6, PT, R6, 0x2, PT ;  /* 0x000000020600780c */ /* 0x000fe40003fc6070 */
[----:B------:R-:W-:Y:S02]  /*0930*/  @P4 ISETP.NE.AND P5, PT, R2, R9, PT ;  /* 0x000000090200420c */ /* 0x000fe40003fa5270 */
[----:B------:R-:W-:Y:S02]  /*0940*/  SEL R2, RZ, 0x1, !P0 ;  /* 0x00000001ff027807 */ /* 0x000fe40004000000 */
[----:B------:R-:W-:Y:S02]  /*0950*/  @P4 SEL R23, RZ, 0x1, P5 ;  /* 0x00000001ff174807 */ /* 0x000fe40002800000 */
[----:B------:R-:W-:Y:S01]  /*0960*/  SEL R19, RZ, 0x1, !P1 ;  /* 0x00000001ff137807 */ /* 0x000fe20004800000 */
[----:B------:R0:W2:Y:S01]  /*0970*/  @!UP1 SYNCS.EXCH.64 URZ, [UR6+0x138], UR4 ;  /* 0x00013804063f95b2 */ /* 0x0000a20008000100 */
[----:B------:R-:W-:Y:S01]  /*0980*/  LOP3.LUT R23, R23, R2, RZ, 0xc0, !PT ;  /* 0x0000000217177212 */ /* 0x000fe200078ec0ff */
[----:B------:R-:W-:Y:S01]  /*0990*/  NOP ;  /* 0x0000000000007918 */ /* 0x000fe20000000000 */
[----:B------:R-:W-:Y:S01]  /*09a0*/  SEL R19, R19, 0x2, P6 ;  /* 0x0000000213137807 */ /* 0x000fe20003000000 */
[----:B------:R-:W-:Y:S06]  /*09b0*/  @!P2 BRA `(.L_x_4) ;  /* 0x000000000008a947 */ /* 0x000fec0003800000 */
[----:B-12---:R-:W-:Y:S01]  /*09c0*/  UCGABAR_ARV ;  /* 0x00000000000079c7 */ /* 0x006fe20008000000 */
[----:B------:R-:W-:Y:S05]  /*09d0*/  BRA `(.L_x_5) ;  /* 0x0000000000047947 */ /* 0x000fea0003800000 */
.L_x_4:
[----:B-12---:R-:W-:Y:S01]  /*09e0*/  NOP ;  /* 0x0000000000007918 */ /* 0x006fe20000000000 */
.L_x_5:
[----:B------:R-:W1:Y:S01]  /*09f0*/  LDC R2, c[0x0][0x65c] ;  /* 0x00019700ff027b82 */ /* 0x000e620000000800 */
[----:B------:R-:W-:Y:S02]  /*0a00*/  IMAD.U32 R8, RZ, RZ, UR8 ;  /* 0x00000008ff087e24 */ /* 0x000fe4000f8e00ff */
[----:B------:R-:W-:Y:S01]  /*0a10*/  IMAD.MOV.U32 R9, RZ, RZ, RZ ;  /* 0x000000ffff097224 */ /* 0x000fe200078e00ff */
[----:B-1----:R-:W-:-:S04]  /*0a20*/  ISETP.NE.AND P1, PT, R2, 0x1, PT ;  /* 0x000000010200780c */ /* 0x002fc80003f25270 */
[----:B------:R-:W-:-:S09]  /*0a30*/  P2R R5, PR, RZ, 0x2 ;  /* 0x00000002ff057803 */ /* 0x000fd20000000000 */
[----:B------:R-:W1:Y:S01]  /*0a40*/  @P1 LDC R17, c[0x0][0x10] ;  /* 0x00000400ff111b82 */ /* 0x000e620000000800 */
[----:B------:R-:W-:Y:S02]  /*0a50*/  @P1 IMAD.MOV.U32 R5, RZ, RZ, RZ ;  /* 0x000000ffff051224 */ /* 0x000fe400078e00ff */
[----:B------:R-:W-:-:S05]  /*0a60*/  @P1 IMAD.MOV.U32 R13, RZ, RZ, RZ ;  /* 0x000000ffff0d1224 */ /* 0x000fca00078e00ff */
[----:B------:R-:W2:Y:S01]  /*0a70*/  @!P1 LDC R11, c[0x0][0xc] ;  /* 0x00000300ff0b9b82 */ /* 0x000ea20000000800 */
[----:B-1----:R-:W-:-:S04]  /*0a80*/  @P1 IMAD.WIDE.U32 R16, R17, UR8, R4 ;  /* 0x0000000811101c25 */ /* 0x002fc8000f8e0004 */
[----:B------:R-:W-:Y:S02]  /*0a90*/  @P1 IMAD.IADD R17, R17, 0x1, R13 ;  /* 0x0000000111111824 */ /* 0x000fe400078e020d */
[----:B--2---:R-:W-:-:S04]  /*0aa0*/  @!P1 IMAD.WIDE.U32 R8, R4, R11, R8 ;  /* 0x0000000b04089225 */ /* 0x004fc800078e0008 */
[----:B------:R-:W-:Y:S02]  /*0ab0*/  @!P1 IMAD.MOV.U32 R16, RZ, RZ, R8 ;  /* 0x000000ffff109224 */ /* 0x000fe400078e0008 */
[----:B------:R-:W-:Y:S01]  /*0ac0*/  @!P1 IMAD.MOV.U32 R17, RZ, RZ, R9 ;  /* 0x000000ffff119224 */ /* 0x000fe200078e0009 */
[----:B------:R-:W-:Y:S06]  /*0ad0*/  @!P2 BRA `(.L_x_6) ;  /* 0x00000000000ca947 */ /* 0x000fec0003800000 */
[----:B------:R-:W-:Y:S01]  /*0ae0*/  UCGABAR_WAIT ;  /* 0x0000000000007dc7 */ /* 0x000fe20008000000 */
[----:B------:R-:W-:Y:S01]  /*0af0*/  CCTL.IVALL ;  /* 0x00000000ff00798f */ /* 0x000fe20002000000 */
[----:B------:R-:W-:Y:S05]  /*0b00*/  BRA `(.L_x_7) ;  /* 0x0000000000047947 */ /* 0x000fea0003800000 */
.L_x_6:
[----:B------:R-:W-:Y:S06]  /*0b10*/  BAR.SYNC.DEFER_BLOCKING 0x0 ;  /* 0x0000000000007b1d */ /* 0x000fec0000010000 */
.L_x_7:
[----:B------:R-:W-:Y:S05]  /*0b20*/  @!P3 BRA `(.L_x_8) ;  /* 0x0000007c0064b947 */ /* 0x000fea0003800000 */
[----:B------:R-:W-:-:S13]  /*0b30*/  ISETP.GT.U32.AND P0, PT, R6, 0x1, PT ;  /* 0x000000010600780c */ /* 0x000fda0003f04070 */
[----:B0-----:R-:W-:Y:S05]  /*0b40*/  @P0 EXIT ;  /* 0x000000000000094d */ /* 0x001fea0003800000 */
[----:B------:R-:W-:Y:S01]  /*0b50*/  ULDC.64 UR4, c[0x0][0x650] ;  /* 0x0001940000047ab9 */ /* 0x000fe20000000a00 */
[----:B------:R-:W-:Y:S01]  /*0b60*/  PRMT R0, RZ, 0x7610, R0 ;  /* 0x00007610ff007816 */ /* 0x000fe20000000000 */
[----:B------:R-:W-:Y:S01]  /*0b70*/  IMAD.MOV.U32 R154, RZ, RZ, -0x1 ;  /* 0xffffffffff9a7424 */ /* 0x000fe200078e00ff */
[----:B------:R-:W-:Y:S01]  /*0b80*/  ISETP.GE.U32.AND P0, PT, R16, UR4, PT ;  /* 0x0000000410007c0c */ /* 0x000fe2000bf06070 */
[----:B------:R-:W-:Y:S02]  /*0b90*/  IMAD.MOV.U32 R153, RZ, RZ, -0x1 ;  /* 0xffffffffff997424 */ /* 0x000fe400078e00ff */
[----:B------:R-:W-:Y:S01]  /*0ba0*/  IMAD.MOV.U32 R22, RZ, RZ, -0x1 ;  /* 0xffffffffff167424 */ /* 0x000fe200078e00ff */
[----:B------:R-:W-:-:S13]  /*0bb0*/  ISETP.GE.U32.AND.EX P0, PT, R17, UR5, PT, P0 ;  /* 0x0000000511007c0c */ /* 0x000fda000bf06100 */
[----:B------:R-:W-:Y:S05]  /*0bc0*/  @P0 BRA `(.L_x_9) ;  /* 0x00000004002c0947 */ /* 0x000fea0003800000 */
[----:B------:R-:W0:Y:S01]  /*0bd0*/  LDC.64 R24, c[0x0][0x628] ;  /* 0x00018a00ff187b82 */ /* 0x000e220000000a00 */
[----:B------:R-:W-:Y:S02]  /*0be0*/  IMAD.MOV.U32 R8, RZ, RZ, R16 ;  /* 0x000000ffff087224 */ /* 0x000fe400078e0010 */
[----:B------:R-:W-:-:S05]  /*0bf0*/  IMAD.MOV.U32 R9, RZ, RZ, R17 ;  /* 0x000000ffff097224 */ /* 0x000fca00078e0011 */
[----:B------:R-:W1:Y:S08]  /*0c00*/  LDC R0, c[0x0][0x630] ;  /* 0x00018c00ff007b82 */ /* 0x000e700000000800 */
[----:B------:R-:W2:Y:S01]  /*0c10*/  LDC.64 R26, c[0x0][0x620] ;  /* 0x00018800ff1a7b82 */ /* 0x000ea20000000a00 */
[----:B0-----:R-:W-:-:S04]  /*0c20*/  ISETP.NE.U32.AND P0, PT, R24, RZ, PT ;  /* 0x000000ff1800720c */ /* 0x001fc80003f05070 */
[----:B------:R-:W-:-:S13]  /*0c30*/  ISETP.NE.AND.EX P0, PT, R25, RZ, PT, P0 ;  /* 0x000000ff1900720c */ /* 0x000fda0003f05300 */
[----:B-12---:R-:W-:Y:S05]  /*0c40*/  @!P0 BRA `(.L_x_10) ;  /* 0x0000000000288947 */ /* 0x006fea0003800000 */
[----:B------:R-:W0:Y:S02]  /*0c50*/  LDC R13, c[0x0][0x634] ;  /* 0x00018d00ff0d7b82 */ /* 0x000e240000000800 */
[----:B0-----:R-:W-:-:S05]  /*0c60*/  IADD3 R13, P0, R16, R13, RZ ;  /* 0x0000000d100d7210 */ /* 0x001fca0007f1e0ff */
[----:B------:R-:W-:-:S04]  /*0c70*/  IMAD.X R15, RZ, RZ, R17, P0 ;  /* 0x000000ffff0f7224 */ /* 0x000fc800000e0611 */
[----:B------:R-:W-:-:S04]  /*0c80*/  IMAD.WIDE.U32 R8, R15, R24, RZ ;  /* 0x000000180f087225 */ /* 0x000fc800078e00ff */
[----:B------:R-:W-:-:S04]  /*0c90*/  IMAD.WIDE.U32 R10, P0, R13, R25, R8 ;  /* 0x000000190d0a7225 */ /* 0x000fc80007800008 */
[----:B------:R-:W-:-:S04]  /*0ca0*/  IMAD.WIDE.U32 R8, R13, R24, RZ ;  /* 0x000000180d087225 */ /* 0x000fc800078e00ff */
[----:B------:R-:W-:Y:S01]  /*0cb0*/  IMAD.X R13, RZ, RZ, RZ, P0 ;  /* 0x000000ffff0d7224 */ /* 0x000fe200000e06ff */
[----:B------:R-:W-:Y:S01]  /*0cc0*/  IADD3 RZ, P0, R9, R10, RZ ;  /* 0x0000000a09ff7210 */ /* 0x000fe20007f1e0ff */
[----:B------:R-:W-:-:S04]  /*0cd0*/  IMAD.MOV.U32 R12, RZ, RZ, R11 ;  /* 0x000000ffff0c7224 */ /* 0x000fc800078e000b */
[----:B------:R-:W-:-:S08]  /*0ce0*/  IMAD.WIDE.U32.X R8, R15, R25, R12, P0 ;  /* 0x000000190f087225 */ /* 0x000fd000000e040c */
.L_x_10:
[----:B------:R-:W0:Y:S01]  /*0cf0*/  LDC.64 R24, c[0x0][0x640] ;  /* 0x00019000ff187b82 */ /* 0x000e220000000a00 */
[-CC-:B------:R-:W-:Y:S01]  /*0d00*/  SHF.R.U64 R28, R8, R0.reuse, R9.reuse ;  /* 0x00000000081c7219 */ /* 0x180fe20000001209 */
[----:B------:R-:W-:Y:S01]  /*0d10*/  IMAD R30, R7, R21, R4 ;  /* 0x00000015071e7224 */ /* 0x000fe200078e0204 */
[----:B------:R-:W-:Y:S01]  /*0d20*/  SHF.R.U32.HI R0, RZ, R0, R9 ;  /* 0x00000000ff007219 */ /* 0x000fe20000011609 */
[----:B------:R-:W-:Y:S01]  /*0d30*/  IMAD.MOV.U32 R21, RZ, RZ, 0x1 ;  /* 0x00000001ff157424 */ /* 0x000fe200078e00ff */
[----:B------:R-:W-:-:S03]  /*0d40*/  IADD3 R5, P0, RZ, -R28, RZ ;  /* 0x8000001cff057210 */ /* 0x000fc60007f1e0ff */
[----:B------:R-:W1:Y:S02]  /*0d50*/  LDC R6, c[0x0][0x618] ;  /* 0x00018600ff067b82 */ /* 0x000e640000000800 */
[----:B------:R-:W-:-:S04]  /*0d60*/  IMAD.X R9, RZ, RZ, ~R0, P0 ;  /* 0x000000ffff097224 */ /* 0x000fc800000e0e00 */
[-C--:B------:R-:W-:Y:S02]  /*0d70*/  IMAD R0, R9, R26.reuse, RZ ;  /* 0x0000001a09007224 */ /* 0x080fe400078e02ff */
[----:B------:R-:W2:Y:S01]  /*0d80*/  LDC R11, c[0x0][0x608] ;  /* 0x00018200ff0b7b82 */ /* 0x000ea20000000800 */
[----:B------:R-:W-:-:S04]  /*0d90*/  IMAD.WIDE.U32 R8, R5, R26, R16 ;  /* 0x0000001a05087225 */ /* 0x000fc800078e0010 */
[----:B------:R-:W-:-:S03]  /*0da0*/  IMAD R5, R5, R27, R0 ;  /* 0x0000001b05057224 */ /* 0x000fc600078e0200 */
[----:B------:R-:W3:Y:S01]  /*0db0*/  LDC R12, c[0x0][0x658] ;  /* 0x00019600ff0c7b82 */ /* 0x000ee20000000800 */
[----:B0-----:R-:W-:Y:S01]  /*0dc0*/  ISETP.NE.U32.AND P0, PT, R24, RZ, PT ;  /* 0x000000ff1800720c */ /* 0x001fe20003f05070 */
[----:B------:R-:W-:Y:S02]  /*0dd0*/  IMAD.IADD R5, R9, 0x1, R5 ;  /* 0x0000000109057824 */ /* 0x000fe400078e0205 */
[----:B------:R-:W-:Y:S01]  /*0de0*/  IMAD.MOV.U32 R9, RZ, RZ, -0x1 ;  /* 0xffffffffff097424 */ /* 0x000fe200078e00ff */
[----:B------:R-:W-:-:S03]  /*0df0*/  ISETP.NE.AND.EX P0, PT, R25, RZ, PT, P0 ;  /* 0x000000ff1900720c */ /* 0x000fc60003f05300 */
[----:B------:R-:W0:Y:S01]  /*0e00*/  LDC R15, c[0x0][0x600] ;  /* 0x00018000ff0f7b82 */ /* 0x000e220000000800 */
[-CC-:B-1----:R-:W-:Y:S02]  /*0e10*/  SHF.R.U64 R13, R8, R6.reuse, R5.reuse ;  /* 0x00000006080d7219 */ /* 0x182fe40000001205 */
[----:B------:R-:W-:-:S05]  /*0e20*/  SHF.R.U32.HI R0, RZ, R6, R5 ;  /* 0x00000006ff007219 */ /* 0x000fca0000011605 */
[----:B------:R-:W1:Y:S01]  /*0e30*/  LDC R14, c[0x0][0x648] ;  /* 0x00019200ff0e7b82 */ /* 0x000e620000000800 */
[-CC-:B--2---:R-:W-:Y:S02]  /*0e40*/  SHF.R.U64 R27, R13, R11.reuse, R0.reuse ;  /* 0x0000000b0d1b7219 */ /* 0x184fe40000001200 */
[----:B------:R-:W-:-:S05]  /*0e50*/  SHF.R.U32.HI R5, RZ, R11, R0 ;  /* 0x0000000bff057219 */ /* 0x000fca0000011600 */
[----:B------:R-:W2:Y:S01]  /*0e60*/  LDC R20, c[0x0][0x638] ;  /* 0x00018e00ff147b82 */ /* 0x000ea20000000800 */
[-CC-:B---3--:R-:W-:Y:S02]  /*0e70*/  SHF.R.U64 R26, R27, R12.reuse, R5.reuse ;  /* 0x0000000c1b1a7219 */ /* 0x188fe40000001205 */
[-C--:B------:R-:W-:Y:S02]  /*0e80*/  SHF.L.U32 R0, R9, R12.reuse, RZ ;  /* 0x0000000c09007219 */ /* 0x080fe400000006ff */
[----:B------:R-:W-:Y:S01]  /*0e90*/  SHF.R.U32.HI R5, RZ, R12, R5 ;  /* 0x0000000cff057219 */ /* 0x000fe20000011605 */
[----:B------:R-:W-:Y:S01]  /*0ea0*/  IMAD.MOV.U32 R4, RZ, RZ, R26 ;  /* 0x000000ffff047224 */ /* 0x000fe200078e001a */
[----:B------:R-:W-:Y:S01]  /*0eb0*/  LOP3.LUT R10, RZ, R0, RZ, 0x33, !PT ;  /* 0x00000000ff0a7212 */ /* 0x000fe200078e33ff */
[----:B------:R-:W3:Y:S01]  /*0ec0*/  LDC R22, c[0x0][0x610] ;  /* 0x00018400ff167b82 */ /* 0x000ee20000000800 */
[----:B------:R-:W-:Y:S05]  /*0ed0*/  @!P0 BRA `(.L_x_11) ;  /* 0x0000000000288947 */ /* 0x000fea0003800000 */
[----:B------:R-:W4:Y:S02]  /*0ee0*/  LDC R9, c[0x0][0x64c] ;  /* 0x00019300ff097b82 */ /* 0x000f240000000800 */
[----:B----4-:R-:W-:-:S05]  /*0ef0*/  IADD3 R9, P0, R26, R9, RZ ;  /* 0x000000091a097210 */ /* 0x010fca0007f1e0ff */
        /* <DEDUP_REMOVED lines=8> */
.L_x_11:
[----:B-1----:R-:W-:Y:S01]  /*0f80*/  SHF.R.U64 R4, R4, R14, R5 ;  /* 0x0000000e04047219 */ /* 0x002fe20000001205 */
[----:B0-----:R-:W-:Y:S01]  /*0f90*/  VIADD R6, R15, 0xffffffff ;  /* 0xffffffff0f067836 */ /* 0x001fe20000000000 */
[----:B------:R-:W-:Y:S02]  /*0fa0*/  SHF.L.U32 R0, R21, R12, RZ ;  /* 0x0000000c15007219 */ /* 0x000fe400000006ff */
[----:B------:R-:W-:Y:S01]  /*0fb0*/  LOP3.LUT R5, R27, R10, RZ, 0xc0, !PT ;  /* 0x0000000a1b057212 */ /* 0x000fe200078ec0ff */
[----:B------:R-:W-:Y:S01]  /*0fc0*/  IMAD.MOV R7, RZ, RZ, -R4 ;  /* 0x000000ffff077224 */ /* 0x000fe200078e0a04 */
[----:B------:R-:W-:Y:S02]  /*0fd0*/  SEL R3, R3, R30, !P1 ;  /* 0x0000001e03037207 */ /* 0x000fe40004800000 */
[----:B------:R-:W-:Y:S01]  /*0fe0*/  LOP3.LUT R6, R13, R6, RZ, 0xc0, !PT ;  /* 0x000000060d067212 */ /* 0x000fe200078ec0ff */
[----:B------:R-:W-:Y:S02]  /*0ff0*/  IMAD R4, R0, R4, R5 ;  /* 0x0000000400047224 */ /* 0x000fe400078e0205 */
[----:B--2---:R-:W-:-:S02]  /*1000*/  IMAD R0, R7, R20, R26 ;  /* 0x0000001407007224 */ /* 0x004fc400078e021a */
[----:B---3--:R-:W-:Y:S02]  /*1010*/  IMAD R3, R4, R22, R3 ;  /* 0x0000001604037224 */ /* 0x008fe400078e0203 */
[----:B------:R-:W-:Y:S02]  /*1020*/  IMAD R154, R0, R15, R6 ;  /* 0x0000000f009a7224 */ /* 0x000fe400078e0206 */
[----:B------:R-:W-:Y:S02]  /*1030*/  IMAD.MOV.U32 R4, RZ, RZ, 0x1 ;  /* 0x00000001ff047424 */ /* 0x000fe400078e00ff */
[----:B------:R-:W-:Y:S01]  /*1040*/  IMAD.MOV.U32 R22, RZ, RZ, R28 ;  /* 0x000000ffff167224 */ /* 0x000fe200078e001c */
[----:B------:R-:W-:Y:S02]  /*1050*/  SEL R153, R154, R3, !P1 ;  /* 0x000000039a997207 */ /* 0x000fe40004800000 */
[----:B------:R-:W-:Y:S02]  /*1060*/  PRMT R0, R4, 0x7610, R0 ;  /* 0x0000761004007816 */ /* 0x000fe40000000000 */
[----:B------:R-:W-:-:S07]  /*1070*/  SEL R154, R3, R154, !P1 ;  /* 0x0000009a039a7207 */ /* 0x000fce0004800000 */
.L_x_9:
[----:B------:R-:W-:-:S08]  /*1080*/  NOP ;  /* 0x0000000000007918 */ /* 0x000fd00000000000 */
[----:B------:R-:W0:Y:S02]  /*1090*/  USETMAXREG.TRY_ALLOC.CTAPOOL UP0, 0xe8 ;  /* 0x000000e8000079c8 */ /* 0x000e240008000600 */
[----:B0-----:R-:W-:-:S13]  /*10a0*/  PLOP3.LUT P0, PT, PT, PT, UP0, 0x80, 0x0 ;  /* 0x000000000000781c */ /* 0x001fda0003f0f008 */
[----:B------:R-:W-:Y:S05]  /*10b0*/  @!P0 BRA `(.L_x_9) ;  /* 0xfffffffc00f08947 */ /* 0x000fea000383ffff */
[----:B------:R-:W-:Y:S01]  /*10c0*/  ULDC.64 UR4, c[0x0][0x598] ;  /* 0x0001660000047ab9 */ /* 0x000fe20000000a00 */
[----:B------:R-:W-:Y:S01]  /*10d0*/  ULDC.64 UR36, c[0x0][0x208] ;  /* 0x0000820000247ab9 */ /* 0x000fe20000000a00 */
[----:B------:R-:W-:-:S04]  /*10e0*/  ISETP.NE.U32.AND P0, PT, RZ, UR4, PT ;  /* 0x00000004ff007c0c */ /* 0x000fc8000bf05070 */
[----:B------:R-:W-:-:S13]  /*10f0*/  ISETP.NE.AND.EX P0, PT, RZ, UR5, PT, P0 ;  /* 0x00000005ff007c0c */ /* 0x000fda000bf05300 */
[----:B------:R-:W-:Y:S05]  /*1100*/  @!P0 BRA `(.L_x_12) ;  /* 0x00000000001c8947 */ /* 0x000fea0003800000 */
[----:B------:R-:W0:Y:S02]  /*1110*/  LDC.64 R4, c[0x0][0x598] ;  /* 0x00016600ff047b82 */ /* 0x000e240000000a00 */
[----:B0-----:R-:W2:Y:S02]  /*1120*/  LDG.E.64 R4, desc[UR36][R4.64] ;  /* 0x0000002404047981 */ /* 0x001ea4000c1e1b00 */
[----:B--2---:R-:W-:-:S04]  /*1130*/  ISETP.NE.U32.AND P0, PT, R4, RZ, PT ;  /* 0x000000ff0400720c */ /* 0x004fc80003f05070 */
[----:B------:R-:W-:-:S13]  /*1140*/  ISETP.NE.AND.EX P0, PT, R5, RZ, PT, P0 ;  /* 0x000000ff0500720c */ /* 0x000fda0003f05300 */
[----:B------:R-:W-:Y:S05]  /*1150*/  @!P0 BRA `(.L_x_12) ;  /* 0x0000000000088947 */ /* 0x000fea0003800000 */
[----:B------:R0:W5:Y:S01]  /*1160*/  LD.E R155, desc[UR36][R4.64] ;  /* 0x00000024049b7980 */ /* 0x000162000c101900 */
[----:B------:R-:W-:Y:S05]  /*1170*/  BRA `(.L_x_13) ;  /* 0x0000000000247947 */ /* 0x000fea0003800000 */
.L_x_12:
[----:B------:R-:W-:Y:S02]  /*1180*/  ULDC.64 UR4, c[0x0][0x588] ;  /* 0x0001620000047ab9 */ /* 0x000fe40000000a00 */
[----:B------:R-:W-:-:S04]  /*1190*/  ISETP.NE.U32.AND P0, PT, RZ, UR4, PT ;  /* 0x00000004ff007c0c */ /* 0x000fc8000bf05070 */
[----:B------:R-:W-:-:S13]  /*11a0*/  ISETP.NE.AND.EX P0, PT, RZ, UR5, PT, P0 ;  /* 0x00000005ff007c0c */ /* 0x000fda000bf05300 */
[----:B------:R-:W-:Y:S05]  /*11b0*/  @!P0 BRA `(.L_x_14) ;  /* 0x00000000000c8947 */ /* 0x000fea0003800000 */
[----:B------:R-:W0:Y:S02]  /*11c0*/  LDC.64 R4, c[0x0][0x588] ;  /* 0x00016200ff047b82 */ /* 0x000e240000000a00 */
[----:B0-----:R1:W5:Y:S01]  /*11d0*/  LDG.E R155, desc[UR36][R4.64] ;  /* 0x00000024049b7981 */ /* 0x001362000c1e1900 */
[----:B------:R-:W-:Y:S05]  /*11e0*/  BRA `(.L_x_13) ;  /* 0x0000000000087947 */ /* 0x000fea0003800000 */
.L_x_14:
[----:B------:R-:W-:Y:S02]  /*11f0*/  ULDC UR4, c[0x0][0x580] ;  /* 0x0001600000047ab9 */ /* 0x000fe40000000800 */
[----:B------:R-:W-:-:S07]  /*1200*/  IMAD.U32 R155, RZ, RZ, UR4 ;  /* 0x00000004ff9b7e24 */ /* 0x000fce000f8e00ff */
.L_x_13:
[----:B------:R-:W-:Y:S02]  /*1210*/  ULDC.64 UR4, c[0x0][0x5a0] ;  /* 0x0001680000047ab9 */ /* 0x000fe40000000a00 */
[----:B------:R-:W-:-:S04]  /*1220*/  ISETP.NE.U32.AND P0, PT, RZ, UR4, PT ;  /* 0x00000004ff007c0c */ /* 0x000fc8000bf05070 */
[----:B------:R-:W-:-:S13]  /*1230*/  ISETP.NE.AND.EX P0, PT, RZ, UR5, PT, P0 ;  /* 0x00000005ff007c0c */ /* 0x000fda000bf05300 */
[----:B------:R-:W-:Y:S05]  /*1240*/  @!P0 BRA `(.L_x_15) ;  /* 0x00000000001c8947 */ /* 0x000fea0003800000 */
[----:B01----:R-:W0:Y:S02]  /*1250*/  LDC.64 R4, c[0x0][0x5a0] ;  /* 0x00016800ff047b82 */ /* 0x003e240000000a00 */
[----:B0-----:R-:W2:Y:S02]  /*1260*/  LDG.E.64 R4, desc[UR36][R4.64] ;  /* 0x0000002404047981 */ /* 0x001ea4000c1e1b00 */
[----:B--2---:R-:W-:-:S04]  /*1270*/  ISETP.NE.U32.AND P0, PT, R4, RZ, PT ;  /* 0x000000ff0400720c */ /* 0x004fc80003f05070 */
[----:B------:R-:W-:-:S13]  /*1280*/  ISETP.NE.AND.EX P0, PT, R5, RZ, PT, P0 ;  /* 0x000000ff0500720c */ /* 0x000fda0003f05300 */
[----:B------:R-:W-:Y:S05]  /*1290*/  @!P0 BRA `(.L_x_15) ;  /* 0x0000000000088947 */ /* 0x000fea0003800000 */
[----:B------:R0:W5:Y:S01]  /*12a0*/  LD.E R156, desc[UR36][R4.64] ;  /* 0x00000024049c7980 */ /* 0x000162000c101900 */
[----:B------:R-:W-:Y:S05]  /*12b0*/  BRA `(.L_x_16) ;  /* 0x0000000000247947 */ /* 0x000fea0003800000 */
.L_x_15:
[----:B------:R-:W-:Y:S02]  /*12c0*/  ULDC.64 UR4, c[0x0][0x590] ;  /* 0x0001640000047ab9 */ /* 0x000fe40000000a00 */
[----:B------:R-:W-:-:S04]  /*12d0*/  ISETP.NE.U32.AND P0, PT, RZ, UR4, PT ;  /* 0x00000004ff007c0c */ /* 0x000fc8000bf05070 */
[----:B------:R-:W-:-:S13]  /*12e0*/  ISETP.NE.AND.EX P0, PT, RZ, UR5, PT, P0 ;  /* 0x00000005ff007c0c */ /* 0x000fda000bf05300 */
[----:B------:R-:W-:Y:S05]  /*12f0*/  @!P0 BRA `(.L_x_17) ;  /* 0x00000000000c8947 */ /* 0x000fea0003800000 */
[----:B------:R-:W2:Y:S02]  /*1300*/  LDC.64 R156, c[0x0][0x590] ;  /* 0x00016400ff9c7b82 */ /* 0x000ea40000000a00 */
[----:B--2---:R2:W5:Y:S01]  /*1310*/  LDG.E R156, desc[UR36][R156.64] ;  /* 0x000000249c9c7981 */ /* 0x004562000c1e1900 */
[----:B------:R-:W-:Y:S05]  /*1320*/  BRA `(.L_x_16) ;  /* 0x0000000000087947 */ /* 0x000fea0003800000 */
.L_x_17:
[----:B------:R-:W-:Y:S02]  /*1330*/  ULDC UR4, c[0x0][0x584] ;  /* 0x0001610000047ab9 */ /* 0x000fe40000000800 */
[----:B------:R-:W-:-:S07]  /*1340*/  IMAD.U32 R156, RZ, RZ, UR4 ;  /* 0x00000004ff9c7e24 */ /* 0x000fce000f8e00ff */
.L_x_16:
[----:B------:R-:W-:-:S13]  /*1350*/  LOP3.LUT P0, RZ, R0, 0xff, RZ, 0xc0, !PT ;  /* 0x000000ff00ff7812 */ /* 0x000fda000780c0ff */
[----:B------:R-:W-:Y:S05]  /*1360*/  @!P0 EXIT ;  /* 0x000000000000894d */ /* 0x000fea0003800000 */
[----:B------:R-:W-:Y:S01]  /*1370*/  ULDC UR4, c[0x0][0x28c] ;  /* 0x0000a30000047ab9 */ /* 0x000fe20000000800 */
[----:B------:R-:W-:Y:S01]  /*1380*/  UMOV UR38, URZ ;  /* 0x0000003f00267c82 */ /* 0x000fe20008000000 */
[----:B------:R-:W-:Y:S01]  /*1390*/  UIADD3 UR4, UR4, 0x1f, URZ ;  /* 0x0000001f04047890 */ /* 0x000fe2000fffe03f */
[----:B------:R-:W-:-:S03]  /*13a0*/  UMOV UR39, URZ ;  /* 0x0000003f00277c82 */ /* 0x000fc60008000000 */
[----:B------:R-:W-:-:S04]  /*13b0*/  USHF.R.S32.HI UR5, URZ, 0x1f, UR4 ;  /* 0x0000001f3f057899 */ /* 0x000fc80008011404 */
[----:B------:R-:W-:-:S04]  /*13c0*/  ULEA.HI UR5, UR5, UR4, URZ, 0x5 ;  /* 0x0000000405057291 */ /* 0x000fc8000f8f283f */
[----:B------:R-:W-:-:S12]  /*13d0*/  USHF.R.S32.HI UR40, URZ, 0x5, UR5 ;  /* 0x000000053f287899 */ /* 0x000fd80008011405 */
.L_x_297:
[----:B------:R-:W-:Y:S01]  /*13e0*/  LOP3.LUT R0, R18, 0x80, RZ, 0xc0, !PT ;  /* 0x0000008012007812 */ /* 0x000fe200078ec0ff */
[----:B---3--:R-:W3:Y:S01]  /*13f0*/  S2UR UR7, SR_CgaCtaId ;  /* 0x00000000000779c3 */ /* 0x008ee20000008800 */
[----:B------:R-:W-:Y:S02]  /*1400*/  UMOV UR6, 0x400 ;  /* 0x0000040000067882 */ /* 0x000fe40000000000 */
[----:B------:R-:W-:-:S06]  /*1410*/  SHF.R.U32.HI R0, RZ, 0x7, R0 ;  /* 0x00000007ff007819 */ /* 0x000fcc0000011600 */
[----:B----4-:R-:W4:Y:S01]  /*1420*/  SHFL.IDX PT, R0, R0, RZ, 0x1f ;  /* 0x00001fff00007589 */ /* 0x010f2200000e0000 */
[----:B---3--:R-:W-:Y:S01]  /*1430*/  ULEA UR6, UR7, UR6, 0x18 ;  /* 0x0000000607067291 */ /* 0x008fe2000f8ec03f */
[----:B----4-:R-:W-:-:S13]  /*1440*/  R2UR UR4, R0 ;  /* 0x00000000000472ca */ /* 0x010fda00000e0000 */
[----:B------:R-:W-:-:S04]  /*1450*/  ULEA.HI UR5, UR4, UR4, URZ, 0x1 ;  /* 0x0000000404057291 */ /* 0x000fc8000f8f083f */
[----:B------:R-:W-:-:S04]  /*1460*/  ULOP3.LUT UR5, UR5, 0x1ffffe, URZ, 0xc0, !UPT ;  /* 0x001ffffe05057892 */ /* 0x000fc8000f8ec03f */
[----:B------:R-:W-:-:S03]  /*1470*/  UIADD3 UR5, UR4, -UR5, URZ ;  /* 0x8000000504057290 */ /* 0x000fc6000fffe03f */
[----:B------:R-:W-:Y:S01]  /*1480*/  ULDC UR4, c[0x0][0x28c] ;  /* 0x0000a30000047ab9 */ /* 0x000fe20000000800 */
[----:B------:R-:W-:Y:S01]  /*1490*/  ULEA UR5, UR5, UR6, 0xb ;  /* 0x0000000605057291 */ /* 0x000fe2000f8e583f */
[----:B------:R-:W-:-:S03]  /*14a0*/  ISETP.LT.AND P0, PT, RZ, UR4, PT ;  /* 0x00000004ff007c0c */ /* 0x000fc6000bf01270 */
[----:B------:R-:W-:-:S04]  /*14b0*/  UIADD3 UR5, UR5, 0x200, URZ ;  /* 0x0000020005057890 */ /* 0x000fc8000fffe03f */
[----:B------:R-:W-:-:S04]  /*14c0*/  USHF.R.U32.HI UR5, URZ, 0x4, UR5 ;  /* 0x000000043f057899 */ /* 0x000fc80008011605 */
[----:B------:R-:W-:Y:S02]  /*14d0*/  ULOP3.LUT UR41, UR5, 0x3fff, URZ, 0xc0, !UPT ;  /* 0x00003fff05297892 */ /* 0x000fe4000f8ec03f */
[----:B------:R-:W-:Y:S10]  /*14e0*/  @P0 BRA `(.L_x_18) ;  /* 0x0000000000400947 */ /* 0x000ff40003800000 */
[----:B------:R-:W-:Y:S01]  /*14f0*/  MOV R0, 0x0 ;  /* 0x0000000000007802 */ /* 0x000fe20000000f00 */
[----:B------:R-:W-:Y:S01]  /*1500*/  ULDC.64 UR4, c[0x4][0x68] ;  /* 0x01001a0000047ab9 */ /* 0x000fe20000000a00 */
[----:B------:R-:W-:Y:S01]  /*1510*/  ULDC.64 UR6, c[0x4][0x8] ;  /* 0x0100020000067ab9 */ /* 0x000fe20000000a00 */
[----:B01----:R-:W-:Y:S01]  /*1520*/  IMAD.U32 R4, RZ, RZ, UR4 ;  /* 0x00000004ff047e24 */ /* 0x003fe2000f8e00ff */
[----:B------:R0:W1:Y:S01]  /*1530*/  LDC.64 R14, c[0x4][R0] ;  /* 0x01000000000e7b82 */ /* 0x0000620000000a00 */
[----:B------:R-:W-:Y:S01]  /*1540*/  IMAD.U32 R5, RZ, RZ, UR5 ;  /* 0x00000005ff057e24 */ /* 0x000fe2000f8e00ff */
[----:B------:R-:W-:Y:S01]  /*1550*/  ULDC.64 UR4, c[0x4][0x70] ;  /* 0x01001c0000047ab9 */ /* 0x000fe20000000a00 */
[----:B------:R-:W-:Y:S02]  /*1560*/  IMAD.U32 R10, RZ, RZ, UR6 ;  /* 0x00000006ff0a7e24 */ /* 0x000fe4000f8e00ff */
[----:B------:R-:W-:Y:S02]  /*1570*/  IMAD.U32 R6, RZ, RZ, UR4 ;  /* 0x00000004ff067e24 */ /* 0x000fe4000f8e00ff */
[----:B------:R-:W-:-:S02]  /*1580*/  IMAD.U32 R7, RZ, RZ, UR5 ;  /* 0x00000005ff077e24 */ /* 0x000fc4000f8e00ff */
[----:B------:R-:W-:Y:S02]  /*1590*/  IMAD.U32 R11, RZ, RZ, UR7 ;  /* 0x00000007ff0b7e24 */ /* 0x000fe4000f8e00ff */
[----:B------:R-:W-:Y:S02]  /*15a0*/  IMAD.MOV.U32 R8, RZ, RZ, 0x1e1 ;  /* 0x000001e1ff087424 */ /* 0x000fe400078e00ff */
[----:B------:R-:W-:Y:S02]  /*15b0*/  IMAD.MOV.U32 R12, RZ, RZ, 0x1 ;  /* 0x00000001ff0c7424 */ /* 0x000fe400078e00ff */
[----:B0-----:R-:W-:-:S07]  /*15c0*/  IMAD.MOV.U32 R13, RZ, RZ, RZ ;  /* 0x000000ffff0d7224 */ /* 0x001fce00078e00ff */
[----:B------:R-:W-:-:S07]  /*15d0*/  LEPC R20, `(.L_x_18) ;  /* 0x000000001014794e */ /* 0x000fce0000000000 */
[----:B-12--5:R-:W-:Y:S05]  /*15e0*/  CALL.ABS.NOINC R14 ;  /* 0x000000000e007343 */ /* 0x026fea0003c00000 */
.L_x_18:
[----:B------:R-:W-:-:S04]  /*15f0*/  LOP3.LUT R0, R19, 0x1, RZ, 0xfc, !PT ;  /* 0x0000000113007812 */ /* 0x000fc800078efcff */
[----:B------:R-:W-:-:S13]  /*1600*/  ISETP.NE.AND P0, PT, R0, 0x3, PT ;  /* 0x000000030000780c */ /* 0x000fda0003f05270 */
[----:B------:R-:W-:Y:S05]  /*1610*/  @!P0 BRA `(.L_x_19) ;  /* 0x0000000000048947 */ /* 0x000fea0003800000 */
[----:B------:R-:W-:Y:S01]  /*1620*/  BPT.TRAP 0x1 ;  /* 0x000000040000795c */ /* 0x000fe20000300000 */
.L_x_19:
[----:B------:R-:W3:Y:S01]  /*1630*/  S2UR UR5, SR_CgaCtaId ;  /* 0x00000000000579c3 */ /* 0x000ee20000008800 */
[----:B------:R-:W-:Y:S01]  /*1640*/  UMOV UR4, 0x400 ;  /* 0x0000040000047882 */ /* 0x000fe20000000000 */
[----:B------:R-:W-:Y:S02]  /*1650*/  IMAD.U32 R0, RZ, RZ, UR38 ;  /* 0x00000026ff007e24 */ /* 0x000fe4000f8e00ff */
[----:B------:R-:W-:-:S03]  /*1660*/  IMAD.U32 R3, RZ, RZ, UR39 ;  /* 0x00000027ff037e24 */ /* 0x000fc6000f8e00ff */
[----:B------:R-:W-:Y:S01]  /*1670*/  SHF.L.U32 R0, R0, 0x1f, RZ ;  /* 0x0000001f00007819 */ /* 0x000fe200000006ff */
[----:B---3--:R-:W-:-:S06]  /*1680*/  ULEA UR4, UR5, UR4, 0x18 ;  /* 0x0000000405047291 */ /* 0x008fcc000f8ec03f */
[----:B------:R-:W-:-:S04]  /*1690*/  IMAD.U32 R6, RZ, RZ, UR4 ;  /* 0x00000004ff067e24 */ /* 0x000fc8000f8e00ff */
[----:B------:R-:W-:-:S04]  /*16a0*/  IMAD R3, R3, 0x8, R6 ;  /* 0x0000000803037824 */ /* 0x000fc800078e0206 */
[----:B------:R3:W4:Y:S01]  /*16b0*/  SYNCS.PHASECHK.TRANS64.TRYWAIT P1, [R3+URZ], R0 ;  /* 0x00000000030075a7 */ /* 0x000722000802017f */
[----:B------:R-:W-:Y:S05]  /*16c0*/  @!P0 BRA `(.L_x_20) ;  /* 0x0000000000048947 */ /* 0x000fea0003800000 */
[----:B------:R-:W-:Y:S01]  /*16d0*/  BPT.TRAP 0x1 ;  /* 0x000000040000795c */ /* 0x000fe20000300000 */
.L_x_20:
[----:B----4-:R-:W-:Y:S05]  /*16e0*/  @P1 BRA `(.L_x_21) ;  /* 0x0000000000081947 */ /* 0x010fea0003800000 */
[----:B------:R-:W4:Y:S02]  /*16f0*/  SYNCS.PHASECHK.TRANS64.TRYWAIT P1, [R3+URZ], R0 ;  /* 0x00000000030075a7 */ /* 0x000f24000802017f */
[----:B----4-:R-:W-:Y:S05]  /*1700*/  @!P1 BRA `(.L_x_22) ;  /* 0x0000009000049947 */ /* 0x010fea0003800000 */
.L_x_21:
[----:B------:R-:W-:-:S04]  /*1710*/  UISETP.LT.AND UP0, UPT, UR40, 0x1, UPT ;  /* 0x000000012800788c */ /* 0x000fc8000bf01270 */
[----:B------:R-:W-:-:S06]  /*1720*/  USEL UR4, UR40, 0x1, UP0 ;  /* 0x0000000128047887 */ /* 0x000fcc0008000000 */
[----:B---34-:R-:W-:Y:S01]  /*1730*/  IMAD.U32 R0, RZ, RZ, UR4 ;  /* 0x00000004ff007e24 */ /* 0x018fe2000f8e00ff */
[----:B------:R-:W-:Y:S05]  /*1740*/  WARPSYNC.ALL ;  /* 0x0000000000007948 */ /* 0x000fea0003800000 */
[----:B------:R-:W-:-:S04]  /*1750*/  IADD3 R0, -R0, UR40, RZ ;  /* 0x0000002800007c10 */ /* 0x000fc8000fffe1ff */
[----:B------:R-:W-:Y:S02]  /*1760*/  ISETP.GE.AND P1, PT, R0, 0x1, PT ;  /* 0x000000010000780c */ /* 0x000fe40003f26270 */
[----:B------:R-:W-:Y:S01]  /*1770*/  R2UR UR4, R6 ;  /* 0x00000000060472ca */ /* 0x000fe200000e0000 */
[----:B------:R-:W-:Y:S01]  /*1780*/  ULOP3.LUT UR41, UR41, 0x10000, URZ, 0xfc, !UPT ;  /* 0x0001000029297892 */ /* 0x000fe2000f8efc3f */
[----:B------:R-:W-:Y:S01]  /*1790*/  WARPGROUP.ARRIVE ;  /* 0x00000000000079c5 */ /* 0x000fe20000000000 */
[----:B------:R-:W-:Y:S01]  /*17a0*/  UMOV UR5, 0xc0000010 ;  /* 0xc000001000057882 */ /* 0x000fe20000000000 */
[----:B------:R-:W-:-:S09]  /*17b0*/  UMOV UR7, 0xc0000010 ;  /* 0xc000001000077882 */ /* 0x000fd20000000000 */
[----:B------:R-:W-:-:S04]  /*17c0*/  UIADD3 UR4, UR4, 0x12200, URZ ;  /* 0x0001220004047890 */ /* 0x000fc8000fffe03f */
[----:B------:R-:W-:-:S04]  /*17d0*/  USHF.R.U32.HI UR4, URZ, 0x4, UR4 ;  /* 0x000000043f047899 */ /* 0x000fc80008011604 */
[----:B------:R-:W-:-:S04]  /*17e0*/  ULOP3.LUT UR4, UR4, 0x3fff, URZ, 0xc0, !UPT ;  /* 0x00003fff04047892 */ /* 0x000fc8000f8ec03f */
[----:B------:R-:W-:Y:S02]  /*17f0*/  ULOP3.LUT UR9, UR4, 0x10000, URZ, 0xfc, !UPT ;  /* 0x0001000004097892 */ /* 0x000fe4000f8efc3f */
[----:B------:R-:W-:Y:S02]  /*1800*/  ULEA UR4, UR39, UR41, 0x8 ;  /* 0x0000002927047291 */ /* 0x000fe4000f8e403f */
[----:B------:R-:W-:-:S09]  /*1810*/  ULEA UR6, UR39, UR9, 0x9 ;  /* 0x0000000927067291 */ /* 0x000fd2000f8e483f */
[----:B------:R-:W-:Y:S03]  /*1820*/  IGMMA.64x256x32.S8.S8 R24, gdesc[UR4], RZ, !UPT, gsb0 ;  /* 0x06600000041879f1 */ /* 0x000fe6000c0410ff */
[----:B------:R-:W-:Y:S02]  /*1830*/  WARPGROUP.DEPBAR.LE gsb0, 0x0 ;  /* 0x00008000000079c5 */ /* 0x000fe40000010000 */
[----:B------:R-:W-:Y:S05]  /*1840*/  @!P1 BRA `(.L_x_23) ;  /* 0x0000000000c89947 */ /* 0x000fea0003800000 */
[----:B------:R-:W-:Y:S02]  /*1850*/  UIADD3 UR4, UR39, 0x1, URZ ;  /* 0x0000000127047890 */ /* 0x000fe4000fffe03f */
[----:B------:R-:W-:Y:S02]  /*1860*/  IMAD.U32 R3, RZ, RZ, UR39 ;  /* 0x00000027ff037e24 */ /* 0x000fe4000f8e00ff */
[----:B------:R-:W-:-:S04]  /*1870*/  UISETP.NE.AND UP0, UPT, UR4, 0x12, UPT ;  /* 0x000000120400788c */ /* 0x000fc8000bf05270 */
[----:B------:R-:W-:Y:S02]  /*1880*/  USEL UR5, URZ, 0x1, UP0 ;  /* 0x000000013f057887 */ /* 0x000fe40008000000 */
[----:B------:R-:W-:Y:S02]  /*1890*/  USEL UR8, UR4, URZ, UP0 ;  /* 0x0000003f04087287 */ /* 0x000fe40008000000 */
[----:B------:R-:W-:-:S06]  /*18a0*/  ULOP3.LUT UR5, UR38, UR5, URZ, 0x3c, !UPT ;  /* 0x0000000526057292 */ /* 0x000fcc000f8e3c3f */
[----:B------:R-:W-:-:S07]  /*18b0*/  IMAD.U32 R7, RZ, RZ, UR5 ;  /* 0x00000005ff077e24 */ /* 0x000fce000f8e00ff */
.L_x_30:
[----:B------:R-:W-:Y:S05]  /*18c0*/  @!P0 BRA `(.L_x_24) ;  /* 0x0000000000048947 */ /* 0x000fea0003800000 */
[----:B------:R-:W-:Y:S01]  /*18d0*/  BPT.TRAP 0x1 ;  /* 0x000000040000795c */ /* 0x000fe20000300000 */
.L_x_24:
[----:B------:R-:W3:Y:S01]  /*18e0*/  S2UR UR5, SR_CgaCtaId ;  /* 0x00000000000579c3 */ /* 0x000ee20000008800 */
[----:B------:R-:W-:Y:S01]  /*18f0*/  UMOV UR4, 0x400 ;  /* 0x0000040000047882 */ /* 0x000fe20000000000 */
[----:B01----:R-:W-:Y:S01]  /*1900*/  IMAD.U32 R5, RZ, RZ, UR8 ;  /* 0x00000008ff057e24 */ /* 0x003fe2000f8e00ff */
[----:B------:R-:W-:Y:S01]  /*1910*/  SHF.L.U32 R4, R7, 0x1f, RZ ;  /* 0x0000001f07047819 */ /* 0x000fe200000006ff */
[----:B---3--:R-:W-:-:S06]  /*1920*/  ULEA UR4, UR5, UR4, 0x18 ;  /* 0x0000000405047291 */ /* 0x008fcc000f8ec03f */
[----:B------:R-:W-:-:S04]  /*1930*/  IMAD.U32 R6, RZ, RZ, UR4 ;  /* 0x00000004ff067e24 */ /* 0x000fc8000f8e00ff */
[----:B------:R-:W-:-:S04]  /*1940*/  IMAD R5, R5, 0x8, R6 ;  /* 0x0000000805057824 */ /* 0x000fc800078e0206 */
[----:B------:R0:W1:Y:S01]  /*1950*/  SYNCS.PHASECHK.TRANS64.TRYWAIT P1, [R5+URZ], R4 ;  /* 0x00000004050075a7 */ /* 0x000062000802017f */
[----:B------:R-:W-:Y:S05]  /*1960*/  @!P0 BRA `(.L_x_25) ;  /* 0x0000000000048947 */ /* 0x000fea0003800000 */
[----:B------:R-:W-:Y:S01]  /*1970*/  BPT.TRAP 0x1 ;  /* 0x000000040000795c */ /* 0x000fe20000300000 */
.L_x_25:
[----:B-1----:R-:W-:Y:S05]  /*1980*/  @P1 BRA `(.L_x_26) ;  /* 0x0000000000081947 */ /* 0x002fea0003800000 */
[----:B------:R-:W1:Y:S02]  /*1990*/  SYNCS.PHASECHK.TRANS64.TRYWAIT P1, [R5+URZ], R4 ;  /* 0x00000004050075a7 */ /* 0x000e64000802017f */
[----:B-1----:R-:W-:Y:S05]  /*19a0*/  @!P1 BRA `(.L_x_27) ;  /* 0x0000008c00709947 */ /* 0x002fea0003800000 */
.L_x_26:
[----:B------:R-:W-:Y:S01]  /*19b0*/  ULEA UR4, UR8, UR41, 0x8 ;  /* 0x0000002908047291 */ /* 0x000fe2000f8e403f */
[----:B------:R-:W-:Y:S01]  /*19c0*/  WARPGROUP.ARRIVE ;  /* 0x00000000000079c5 */ /* 0x000fe20000000000 */
[----:B------:R-:W-:Y:S01]  /*19d0*/  ULEA UR6, UR8, UR9, 0x9 ;  /* 0x0000000908067291 */ /* 0x000fe2000f8e483f */
[----:B------:R-:W-:Y:S01]  /*19e0*/  UMOV UR5, 0xc0000010 ;  /* 0xc000001000057882 */ /* 0x000fe20000000000 */
[----:B------:R-:W-:-:S07]  /*19f0*/  UMOV UR7, 0xc0000010 ;  /* 0xc000001000077882 */ /* 0x000fce0000000000 */
[----:B------:R-:W-:Y:S03]  /*1a00*/  IGMMA.64x256x32.S8.S8 R24, gdesc[UR4], R24, gsb0 ;  /* 0x06600000041879f1 */ /* 0x000fe60008041018 */
[----:B------:R-:W-:Y:S02]  /*1a10*/  WARPGROUP.DEPBAR.LE gsb0, 0x0 ;  /* 0x00008000000079c5 */ /* 0x000fe40000010000 */
[----:B------:R-:W-:Y:S05]  /*1a20*/  @!P0 BRA `(.L_x_28) ;  /* 0x0000000000048947 */ /* 0x000fea0003800000 */
[----:B------:R-:W-:Y:S01]  /*1a30*/  BPT.TRAP 0x1 ;  /* 0x000000040000795c */ /* 0x000fe20000300000 */
.L_x_28:
[----:B------:R-:W-:-:S13]  /*1a40*/  ISETP.NE.AND P1, PT, R23, RZ, PT ;  /* 0x000000ff1700720c */ /* 0x000fda0003f25270 */
[----:B01----:R-:W-:-:S04]  /*1a50*/  @P1 IMAD R4, R3, 0x8, R6 ;  /* 0x0000000803041824 */ /* 0x003fc800078e0206 */
[----:B------:R-:W-:-:S05]  /*1a60*/  @P1 VIADD R5, R4, 0x90 ;  /* 0x0000009004051836 */ /* 0x000fca0000000000 */
[----:B------:R-:W-:-:S04]  /*1a70*/  @P1 PRMT R5, R152, 0x654, R5 ;  /* 0x0000065498051816 */ /* 0x000fc80000000005 */
[----:B------:R0:W-:Y:S01]  /*1a80*/  @P1 SYNCS.ARRIVE.TRANS64.RED.A1T0 RZ, [R5+URZ], RZ ;  /* 0x000000ff05ff19a7 */ /* 0x0001e2000810043f */
[----:B------:R-:W-:-:S13]  /*1a90*/  ISETP.GT.U32.AND P1, PT, R19, 0x1, PT ;  /* 0x000000011300780c */ /* 0x000fda0003f24070 */
[----:B0-----:R-:W-:Y:S05]  /*1aa0*/  @P1 BRA `(.L_x_29) ;  /* 0x0000000000041947 */ /* 0x001fea0003800000 */
[----:B------:R-:W-:Y:S01]  /*1ab0*/  BPT.TRAP 0x1 ;  /* 0x000000040000795c */ /* 0x000fe20000300000 */
.L_x_29:
[----:B------:R-:W-:Y:S01]  /*1ac0*/  UIADD3 UR8, UR8, 0x1, URZ ;  /* 0x0000000108087890 */ /* 0x000fe2000fffe03f */
[C---:B------:R-:W-:Y:S01]  /*1ad0*/  ISETP.GT.AND P2, PT, R0.reuse, 0x1, PT ;  /* 0x000000010000780c */ /* 0x040fe20003f44270 */
[----:B------:R-:W-:Y:S02]  /*1ae0*/  VIADD R3, R3, 0x1 ;  /* 0x0000000103037836 */ /* 0x000fe40000000000 */
[----:B------:R-:W-:Y:S01]  /*1af0*/  UISETP.NE.AND UP0, UPT, UR8, 0x12, UPT ;  /* 0x000000120800788c */ /* 0x000fe2000bf05270 */
[----:B------:R-:W-:Y:S02]  /*1b00*/  VIADD R0, R0, 0xffffffff ;  /* 0xffffffff00007836 */ /* 0x000fe40000000000 */
[C---:B------:R-:W-:Y:S01]  /*1b10*/  ISETP.NE.AND P1, PT, R3.reuse, 0x12, PT ;  /* 0x000000120300780c */ /* 0x040fe20003f25270 */
[----:B------:R-:W-:Y:S02]  /*1b20*/  USEL UR4, URZ, 0x1, UP0 ;  /* 0x000000013f047887 */ /* 0x000fe40008000000 */
[----:B------:R-:W-:Y:S01]  /*1b30*/  USEL UR8, UR8, URZ, UP0 ;  /* 0x0000003f08087287 */ /* 0x000fe20008000000 */
[----:B------:R-:W-:-:S03]  /*1b40*/  SEL R3, R3, RZ, P1 ;  /* 0x000000ff03037207 */ /* 0x000fc60000800000 */
[----:B------:R-:W-:Y:S01]  /*1b50*/  LOP3.LUT R7, R7, UR4, RZ, 0x3c, !PT ;  /* 0x0000000407077c12 */ /* 0x000fe2000f8e3cff */
[----:B------:R-:W-:Y:S07]  /*1b60*/  @P2 BRA `(.L_x_30) ;  /* 0xfffffffc00542947 */ /* 0x000fee000383ffff */
.L_x_23:
[----:B------:R-:W3:Y:S02]  /*1b70*/  LDC R0, c[0x0][0x28c] ;  /* 0x0000a300ff007b82 */ /* 0x000ee40000000800 */
[----:B---3--:R-:W-:-:S13]  /*1b80*/  ISETP.GE.AND P1, PT, R0, 0x1, PT ;  /* 0x000000010000780c */ /* 0x008fda0003f26270 */
[----:B------:R-:W-:Y:S05]  /*1b90*/  @!P1 BRA `(.L_x_31) ;  /* 0x0000000000509947 */ /* 0x000fea0003800000 */
[----:B------:R-:W-:Y:S05]  /*1ba0*/  @!P0 BRA `(.L_x_32) ;  /* 0x0000000000048947 */ /* 0x000fea0003800000 */
[----:B------:R-:W-:Y:S01]  /*1bb0*/  BPT.TRAP 0x1 ;  /* 0x000000040000795c */ /* 0x000fe20000300000 */
.L_x_32:
[----:B------:R-:W-:Y:S01]  /*1bc0*/  ISETP.NE.AND P0, PT, R23, RZ, PT ;  /* 0x000000ff1700720c */ /* 0x000fe20003f05270 */
[----:B------:R-:W-:Y:S01]  /*1bd0*/  BSSY B0, `(.L_x_33) ;  /* 0x000000e000007945 */ /* 0x000fe20003800000 */
[----:B------:R-:W-:-:S11]  /*1be0*/  ISETP.GT.U32.AND P1, PT, R19, 0x1, PT ;  /* 0x000000011300780c */ /* 0x000fd60003f24070 */
[----:B------:R-:W-:Y:S05]  /*1bf0*/  @!P0 BRA `(.L_x_34) ;  /* 0x00000000002c8947 */ /* 0x000fea0003800000 */
[----:B------:R-:W-:-:S04]  /*1c00*/  UISETP.LT.AND UP0, UPT, UR40, 0x1, UPT ;  /* 0x000000012800788c */ /* 0x000fc8000bf01270 */
[----:B------:R-:W-:-:S04]  /*1c10*/  USEL UR6, UR40, 0x1, UP0 ;  /* 0x0000000128067887 */ /* 0x000fc80008000000 */
[----:B------:R-:W-:-:S04]  /*1c20*/  UIADD3 UR6, UR39, UR40, -UR6 ;  /* 0x0000002827067290 */ /* 0x000fc8000fffe806 */
[----:B------:R-:W-:-:S04]  /*1c30*/  UIMAD.WIDE.U32 UR4, UR6, 0x38e38e39, URZ ;  /* 0x38e38e39060478a5 */ /* 0x000fc8000f8e003f */
[----:B------:R-:W-:-:S04]  /*1c40*/  USHF.R.U32.HI UR4, URZ, 0x2, UR5 ;  /* 0x000000023f047899 */ /* 0x000fc80008011605 */
[----:B------:R-:W-:-:S06]  /*1c50*/  UIMAD UR6, UR4, -0x12, UR6 ;  /* 0xffffffee040678a4 */ /* 0x000fcc000f8e0206 */
[----:B------:R-:W-:-:S04]  /*1c60*/  IMAD.U32 R3, RZ, RZ, UR6 ;  /* 0x00000006ff037e24 */ /* 0x000fc8000f8e00ff */
[----:B------:R-:W-:-:S04]  /*1c70*/  IMAD R0, R3, 0x8, R6 ;  /* 0x0000000803007824 */ /* 0x000fc800078e0206 */
[----:B------:R-:W-:-:S05]  /*1c80*/  VIADD R3, R0, 0x90 ;  /* 0x0000009000037836 */ /* 0x000fca0000000000 */
[----:B------:R-:W-:-:S04]  /*1c90*/  PRMT R3, R152, 0x654, R3 ;  /* 0x0000065498037816 */ /* 0x000fc80000000003 */
[----:B------:R3:W-:Y:S03]  /*1ca0*/  SYNCS.ARRIVE.TRANS64.RED.A1T0 RZ, [R3+URZ], RZ ;  /* 0x000000ff03ff79a7 */ /* 0x0007e6000810043f */
.L_x_34:
[----:B------:R-:W-:Y:S05]  /*1cb0*/  BSYNC B0 ;  /* 0x0000000000007941 */ /* 0x000fea0003800000 */
.L_x_33:
[----:B------:R-:W-:Y:S05]  /*1cc0*/  @P1 BRA `(.L_x_31) ;  /* 0x0000000000041947 */ /* 0x000fea0003800000 */
[----:B------:R-:W-:Y:S01]  /*1cd0*/  BPT.TRAP 0x1 ;  /* 0x000000040000795c */ /* 0x000fe20000300000 */
.L_x_31:
[----:B------:R-:W4:Y:S01]  /*1ce0*/  LDC R9, c[0x0][0x288] ;  /* 0x0000a200ff097b82 */ /* 0x000f220000000800 */
[--C-:B------:R-:W-:Y:S01]  /*1cf0*/  SHF.R.U32.HI R0, RZ, 0x2, R18.reuse ;  /* 0x00000002ff007819 */ /* 0x100fe20000011612 */
[----:B------:R-:W-:Y:S01]  /*1d00*/  UIADD3 UR39, UR40, UR39, URZ ;  /* 0x0000002728277290 */ /* 0x000fe2000fffe03f */
[----:B01----:R-:W-:Y:S01]  /*1d10*/  SHF.R.U32.HI R5, RZ, 0x7, R18 ;  /* 0x00000007ff057819 */ /* 0x003fe20000011612 */
[----:B------:R-:W-:Y:S01]  /*1d20*/  ULDC UR7, c[0x0][0x284] ;  /* 0x0000a10000077ab9 */ /* 0x000fe20000000800 */
[----:B------:R-:W-:Y:S01]  /*1d30*/  LOP3.LUT R4, R18, 0x60, RZ, 0xc0, !PT ;  /* 0x0000006012047812 */ /* 0x000fe200078ec0ff */
[----:B------:R-:W-:Y:S01]  /*1d40*/  UISETP.GT.U32.AND UP0, UPT, UR39, 0x11, UPT ;  /* 0x000000112700788c */ /* 0x000fe2000bf04070 */
[----:B---3--:R-:W-:Y:S01]  /*1d50*/  LOP3.LUT R3, R0, 0x7, RZ, 0xc0, !PT ;  /* 0x0000000700037812 */ /* 0x008fe200078ec0ff */
[----:B------:R-:W-:Y:S01]  /*1d60*/  UISETP.GE.U32.AND UP1, UPT, UR40, 0x12, UPT ;  /* 0x000000122800788c */ /* 0x000fe2000bf26070 */
[----:B------:R-:W-:Y:S01]  /*1d70*/  LOP3.LUT R0, R5, 0x1, RZ, 0xc0, !PT ;  /* 0x0000000105007812 */ /* 0x000fe200078ec0ff */
[----:B------:R-:W-:Y:S01]  /*1d80*/  UISETP.LT.U32.AND UP0, UPT, UR40, 0x12, UP0 ;  /* 0x000000122800788c */ /* 0x000fe20008701070 */
[----:B------:R-:W-:Y:S01]  /*1d90*/  SHF.R.U32.HI R6, RZ, 0x1, R4 ;  /* 0x00000001ff067819 */ /* 0x000fe20000011604 */
[----:B------:R-:W-:Y:S01]  /*1da0*/  IMAD.SHL.U32 R4, R18, 0x2, RZ ;  /* 0x0000000212047824 */ /* 0x000fe200078e00ff */
[----:B------:R-:W-:Y:S01]  /*1db0*/  SHF.R.S32.HI R14, RZ, 0x1f, R22 ;  /* 0x0000001fff0e7819 */ /* 0x000fe20000011416 */
[----:B------:R-:W-:Y:S01]  /*1dc0*/  IMAD.SHL.U32 R8, R0, 0x40, RZ ;  /* 0x0000004000087824 */ /* 0x000fe200078e00ff */
[--C-:B------:R-:W-:Y:S01]  /*1dd0*/  IADD3 R5, RZ, -R6, -R3.reuse ;  /* 0x80000006ff057210 */ /* 0x100fe20007ffe803 */
[----:B------:R-:W-:Y:S01]  /*1de0*/  ULDC.64 UR8, c[0x0][0x5d0] ;  /* 0x0001740000087ab9 */ /* 0x000fe20000000a00 */
[----:B------:R-:W-:Y:S01]  /*1df0*/  LOP3.LUT R4, R4, 0x6, RZ, 0xc0, !PT ;  /* 0x0000000604047812 */ /* 0x000fe200078ec0ff */
[----:B------:R-:W-:Y:S01]  /*1e00*/  UIMAD.WIDE.U32 UR4, UR39, 0x38e38e39, URZ ;  /* 0x38e38e39270478a5 */ /* 0x000fe2000f8e003f */
[----:B------:R-:W-:Y:S01]  /*1e10*/  LOP3.LUT R3, R8, 0x40, R3, 0xe2, !PT ;  /* 0x0000004008037812 */ /* 0x000fe200078ee203 */
[----:B------:R-:W-:Y:S01]  /*1e20*/  IMAD R7, R0, -0x40, R5 ;  /* 0xffffffc000077824 */ /* 0x000fe200078e0205 */
[----:B------:R-:W-:Y:S01]  /*1e30*/  LOP3.LUT R0, R18, 0x3, RZ, 0xc0, !PT ;  /* 0x0000000312007812 */ /* 0x000fe200078ec0ff */
[----:B------:R-:W-:Y:S01]  /*1e40*/  USEL UR6, URZ, 0x1, !UP0 ;  /* 0x000000013f067887 */ /* 0x000fe2000c000000 */
[----:B------:R-:W-:Y:S01]  /*1e50*/  PRMT R8, R4, 0x6540, R153 ;  /* 0x0000654004087816 */ /* 0x000fe20000000099 */
[----:B------:R-:W-:Y:S01]  /*1e60*/  IMAD.SHL.U32 R153, R153, 0x100, RZ ;  /* 0x0000010099997824 */ /* 0x000fe200078e00ff */
[----:B------:R-:W-:Y:S01]  /*1e70*/  USHF.R.U32.HI UR4, URZ, 0x2, UR5 ;  /* 0x000000023f047899 */ /* 0x000fe20008011605 */
[----:B----4-:R-:W-:Y:S01]  /*1e80*/  IMAD R12, R0, -0x2, R9 ;  /* 0xfffffffe000c7824 */ /* 0x010fe200078e0209 */
[----:B------:R-:W-:Y:S01]  /*1e90*/  ULOP3.LUT UR38, UR38, UR6, URZ, 0x3c, !UPT ;  /* 0x0000000626267292 */ /* 0x000fe2000f8e3c3f */
[----:B------:R-:W-:Y:S01]  /*1ea0*/  IMAD.SHL.U32 R0, R154, 0x80, RZ ;  /* 0x000000809a007824 */ /* 0x000fe200078e00ff */
[----:B------:R-:W-:Y:S01]  /*1eb0*/  ISETP.GE.AND P0, PT, R153, R9, PT ;  /* 0x000000099900720c */ /* 0x000fe20003f06270 */
[----:B------:R-:W-:Y:S01]  /*1ec0*/  IMAD R5, R14, UR8, RZ ;  /* 0x000000080e057c24 */ /* 0x000fe2000f8e02ff */
[--C-:B------:R-:W-:Y:S01]  /*1ed0*/  SHF.R.S32.HI R9, RZ, 0x1f, R8.reuse ;  /* 0x0000001fff097819 */ /* 0x100fe20000011408 */
[----:B------:R-:W-:Y:S01]  /*1ee0*/  IMAD.WIDE R10, R154, 0x80, RZ ;  /* 0x000000809a0a7825 */ /* 0x000fe200078e02ff */
[C---:B------:R-:W-:Y:S01]  /*1ef0*/  ISETP.GE.OR P0, PT, R0.reuse, UR7, P0 ;  /* 0x0000000700007c0c */ /* 0x040fe20008706670 */
[----:B------:R-:W-:Y:S01]  /*1f00*/  UIMAD UR39, UR4, -0x12, UR39 ;  /* 0xffffffee042778a4 */ /* 0x000fe2000f8e0227 */
[----:B------:R-:W-:Y:S01]  /*1f10*/  IADD3 R162, -R0, UR7, R7 ;  /* 0x0000000700a27c10 */ /* 0x000fe2000fffe107 */
[C---:B------:R-:W-:Y:S01]  /*1f20*/  IMAD R13, R22.reuse, UR9, R5 ;  /* 0x00000009160d7c24 */ /* 0x040fe2000f8e0205 */
[----:B------:R-:W-:Y:S01]  /*1f30*/  @UP1 ULOP3.LUT UR38, UR38, 0x1, UR4, 0x78, !UPT ;  /* 0x0000000126261892 */ /* 0x000fe2000f8e7804 */
[----:B------:R-:W-:Y:S01]  /*1f40*/  IMAD.WIDE.U32 R4, R22, UR8, R8 ;  /* 0x0000000816047c25 */ /* 0x000fe2000f8e0008 */
[----:B------:R-:W-:-:S03]  /*1f50*/  LOP3.LUT R163, R10, R3, R6, 0xfe, !PT ;  /* 0x000000030aa37212 */ /* 0x000fc600078efe06 */
[----:B------:R-:W-:Y:S02]  /*1f60*/  IMAD.IADD R5, R5, 0x1, R13 ;  /* 0x0000000105057824 */ /* 0x000fe400078e020d */
[----:B------:R-:W-:Y:S02]  /*1f70*/  IMAD.IADD R0, R12, 0x1, -R153 ;  /* 0x000000010c007824 */ /* 0x000fe400078e0a99 */
[----:B------:R-:W-:Y:S01]  /*1f80*/  IMAD.MOV.U32 R154, RZ, RZ, -0x1 ;  /* 0xffffffffff9a7424 */ /* 0x000fe200078e00ff */
[----:B------:R-:W-:Y:S06]  /*1f90*/  @P0 BRA `(.L_x_35) ;  /* 0x0000006000a00947 */ /* 0x000fec0003800000 */
[----:B------:R-:W0:Y:S01]  /*1fa0*/  LDC.64 R12, c[0x0][0x5c8] ;  /* 0x00017200ff0c7b82 */ /* 0x000e220000000a00 */
[----:B------:R-:W-:Y:S01]  /*1fb0*/  ULDC.64 UR4, c[0x0][0x5c0] ;  /* 0x0001700000047ab9 */ /* 0x000fe20000000a00 */
[----:B------:R-:W-:Y:S01]  /*1fc0*/  BSSY B0, `(.L_x_35) ;  /* 0x0000625000007945 */ /* 0x000fe20003800000 */
[-C--:B0-----:R-:W-:Y:S02]  /*1fd0*/  IMAD R6, R11, R12.reuse, RZ ;  /* 0x0000000c0b067224 */ /* 0x081fe400078e02ff */
[----:B------:R-:W-:-:S04]  /*1fe0*/  IMAD.WIDE.U32 R4, R163, R12, R4 ;  /* 0x0000000ca3047225 */ /* 0x000fc800078e0004 */
[----:B------:R-:W-:Y:S01]  /*1ff0*/  IMAD R3, R163, R13, R6 ;  /* 0x0000000da3037224 */ /* 0x000fe200078e0206 */
[----:B------:R-:W-:-:S03]  /*2000*/  IADD3 R4, P0, R4, UR4, RZ ;  /* 0x0000000404047c10 */ /* 0x000fc6000ff1e0ff */
[----:B------:R-:W-:Y:S01]  /*2010*/  IMAD.IADD R3, R5, 0x1, R3 ;  /* 0x0000000105037824 */ /* 0x000fe200078e0203 */
[----:B------:R-:W-:-:S04]  /*2020*/  LEA R6, P1, R12, R4, 0x3 ;  /* 0x000000040c067211 */ /* 0x000fc800078218ff */
[----:B------:R-:W-:Y:S02]  /*2030*/  IADD3.X R5, R3, UR5, RZ, P0, !PT ;  /* 0x0000000503057c10 */ /* 0x000fe400087fe4ff */
[----:B-----5:R-:W-:Y:S02]  /*2040*/  ISETP.NE.AND P0, PT, R156, RZ, PT ;  /* 0x000000ff9c00720c */ /* 0x020fe40003f05270 */
[----:B------:R-:W-:-:S11]  /*2050*/  LEA.HI.X R7, R12, R5, R13, 0x3, P1 ;  /* 0x000000050c077211 */ /* 0x000fd600008f1c0d */
[----:B------:R-:W-:Y:S05]  /*2060*/  @!P0 BRA `(.L_x_36) ;  /* 0x0000004800608947 */ /* 0x000fea0003800000 */
[----:B------:R-:W0:Y:S01]  /*2070*/  LDC.64 R158, c[0x0][0x5b0] ;  /* 0x00016c00ff9e7b82 */ /* 0x000e220000000a00 */
[----:B------:R-:W-:Y:S01]  /*2080*/  ULDC.64 UR4, c[0x0][0x5b8] ;  /* 0x00016e0000047ab9 */ /* 0x000fe20000000a00 */
[----:B------:R-:W-:Y:S01]  /*2090*/  ISETP.GE.AND P1, PT, R162, 0x1, PT ;  /* 0x00000001a200780c */ /* 0x000fe20003f26270 */
[----:B------:R-:W-:Y:S01]  /*20a0*/  IMAD R3, R14, UR4, RZ ;  /* 0x000000040e037c24 */ /* 0x000fe2000f8e02ff */
[----:B------:R-:W-:Y:S01]  /*20b0*/  BSSY B1, `(.L_x_37) ;  /* 0x000000e000017945 */ /* 0x000fe20003800000 */
[----:B------:R-:W-:Y:S01]  /*20c0*/  IMAD.WIDE.U32 R20, R22, UR4, R8 ;  /* 0x0000000416147c25 */ /* 0x000fe2000f8e0008 */
[----:B------:R-:W-:Y:S02]  /*20d0*/  ISETP.LT.OR P5, PT, R0, 0x1, !P1 ;  /* 0x000000010000780c */ /* 0x000fe40004fa1670 */
[----:B------:R-:W1:Y:S01]  /*20e0*/  LDC.64 R160, c[0x0][0x5a8] ;  /* 0x00016a00ffa07b82 */ /* 0x000e620000000a00 */
[----:B------:R-:W-:Y:S02]  /*20f0*/  IMAD R3, R22, UR5, R3 ;  /* 0x0000000516037c24 */ /* 0x000fe4000f8e0203 */
[----:B------:R-:W-:-:S02]  /*2100*/  IMAD.MOV.U32 R14, RZ, RZ, R20 ;  /* 0x000000ffff0e7224 */ /* 0x000fc400078e0014 */
[----:B------:R-:W-:Y:S02]  /*2110*/  IMAD.IADD R15, R21, 0x1, R3 ;  /* 0x00000001150f7824 */ /* 0x000fe400078e0203 */
[-C--:B0-----:R-:W-:Y:S02]  /*2120*/  IMAD R10, R11, R158.reuse, RZ ;  /* 0x0000009e0b0a7224 */ /* 0x081fe400078e02ff */
[----:B------:R-:W-:-:S04]  /*2130*/  IMAD.WIDE.U32 R8, R163, R158, R14 ;  /* 0x0000009ea3087225 */ /* 0x000fc800078e000e */
[----:B------:R-:W-:Y:S01]  /*2140*/  IMAD R13, R163, R159, R10 ;  /* 0x0000009fa30d7224 */ /* 0x000fe200078e020a */
[----:B-1----:R-:W-:-:S04]  /*2150*/  IADD3 R8, P0, R8, R160, RZ ;  /* 0x000000a008087210 */ /* 0x002fc80007f1e0ff */
[----:B------:R-:W-:Y:S01]  /*2160*/  IADD3.X R9, R161, R9, R13, P0, !PT ;  /* 0x00000009a1097210 */ /* 0x000fe200007fe40d */
[----:B------:R-:W-:Y:S08]  /*2170*/  @P5 BRA `(.L_x_38) ;  /* 0x0000000000045947 */ /* 0x000ff00003800000 */
[----:B--2---:R0:W5:Y:S02]  /*2180*/  LDG.E.U8 R157, desc[UR36][R8.64] ;  /* 0x00000024089d7981 */ /* 0x004164000c1e1100 */
.L_x_38:
[----:B------:R-:W-:Y:S05]  /*2190*/  BSYNC B1 ;  /* 0x0000000000017941 */ /* 0x000fea0003800000 */
.L_x_37:
[----:B-----5:R-:W-:Y:S01]  /*21a0*/  LOP3.LUT R3, R157, 0xffff, RZ, 0xc0, !PT ;  /* 0x0000ffff9d037812 */ /* 0x020fe200078ec0ff */
[----:B------:R-:W-:Y:S01]  /*21b0*/  IMAD.SHL.U32 R10, R158, 0x8, RZ ;  /* 0x000000089e0a7824 */ /* 0x000fe200078e00ff */
[----:B------:R-:W-:Y:S01]  /*21c0*/  ISETP.LT.OR P2, PT, R0, 0x2, !P1 ;  /* 0x000000020000780c */ /* 0x000fe20004f41670 */
[----:B------:R-:W-:Y:S01]  /*21d0*/  BSSY B1, `(.L_x_39) ;  /* 0x000000e000017945 */ /* 0x000fe20003800000 */
[----:B------:R-:W-:Y:S02]  /*21e0*/  PRMT R3, R3, 0x8880, RZ ;  /* 0x0000888003037816 */ /* 0x000fe400000000ff */
[----:B------:R-:W-:Y:S02]  /*21f0*/  SHF.L.U64.HI R11, R158, 0x3, R159 ;  /* 0x000000039e0b7819 */ /* 0x000fe4000001029f */
[----:B------:R-:W-:Y:S01]  /*2200*/  ISETP.GE.AND P0, PT, R162, 0x9, PT ;  /* 0x00000009a200780c */ /* 0x000fe20003f06270 */
[----:B------:R-:W-:Y:S02]  /*2210*/  IMAD R12, R3, R156, RZ ;  /* 0x0000009c030c7224 */ /* 0x000fe400078e02ff */
[----:B------:R-:W-:-:S04]  /*2220*/  IMAD.WIDE.U32 R10, R163, R158, R10 ;  /* 0x0000009ea30a7225 */ /* 0x000fc800078e000a */
[----:B------:R-:W-:Y:S01]  /*2230*/  @!P5 IMAD R3, R24, R155, R12 ;  /* 0x0000009b1803d224 */ /* 0x000fe200078e020c */
[----:B------:R-:W-:Y:S01]  /*2240*/  IADD3 R10, P3, P4, R20, R160, R10 ;  /* 0x000000a0140a7210 */ /* 0x000fe20007c7e00a */
[----:B------:R-:W-:-:S03]  /*2250*/  IMAD.IADD R13, R13, 0x1, R11 ;  /* 0x000000010d0d7824 */ /* 0x000fc600078e020b */
[----:B------:R1:W-:Y:S01]  /*2260*/  @!P5 STG.E.U8 desc[UR36][R4.64], R3 ;  /* 0x000000030400d986 */ /* 0x0003e2000c101124 */
[----:B------:R-:W-:Y:S08]  /*2270*/  @P2 BRA `(.L_x_40) ;  /* 0x00000000000c2947 */ /* 0x000ff00003800000 */
[----:B--2---:R-:W1:Y:S02]  /*2280*/  LDG.E.U8 R157, desc[UR36][R8.64+0x1] ;  /* 0x00000124089d7981 */ /* 0x004e64000c1e1100 */
[----:B-1----:R-:W-:-:S05]  /*2290*/  PRMT R3, R157, 0x8880, RZ ;  /* 0x000088809d037816 */ /* 0x002fca00000000ff */
[----:B------:R-:W-:-:S07]  /*22a0*/  IMAD R12, R3, R156, RZ ;  /* 0x0000009c030c7224 */ /* 0x000fce00078e02ff */
.L_x_40:
[----:B------:R-:W-:Y:S05]  /*22b0*/  BSYNC B1 ;  /* 0x0000000000017941 */ /* 0x000fea0003800000 */
.L_x_39:
[C---:B------:R-:W-:Y:S01]  /*22c0*/  ISETP.LT.OR P5, PT, R0.reuse, 0x1, !P0 ;  /* 0x000000010000780c */ /* 0x040fe200047a1670 */
[----:B------:R-:W-:Y:S01]  /*22d0*/  @!P2 IMAD R25, R25, R155, R12 ;  /* 0x0000009b1919a224 */ /* 0x000fe200078e020c */
[----:B------:R-:W-:Y:S01]  /*22e0*/  BSSY B1, `(.L_x_41) ;  /* 0x000000a000017945 */ /* 0x000fe20003800000 */
[----:B------:R-:W-:Y:S02]  /*22f0*/  IADD3.X R11, R15, R161, R13, P3, P4 ;  /* 0x000000a10f0b7210 */ /* 0x000fe40001fe840d */
[C---:B------:R-:W-:Y:S01]  /*2300*/  ISETP.LT.OR P3, PT, R0.reuse, 0x2, !P0 ;  /* 0x000000020000780c */ /* 0x040fe20004761670 */
[----:B------:R3:W-:Y:S01]  /*2310*/  @!P2 STG.E.U8 desc[UR36][R4.64+0x1], R25 ;  /* 0x000001190400a986 */ /* 0x0007e2000c101124 */
[C---:B------:R-:W-:Y:S02]  /*2320*/  ISETP.LT.OR P4, PT, R0.reuse, 0x9, !P1 ;  /* 0x000000090000780c */ /* 0x040fe40004f81670 */
[----:B------:R-:W-:-:S04]  /*2330*/  ISETP.LT.OR P2, PT, R0, 0xa, !P1 ;  /* 0x0000000a0000780c */ /* 0x000fc80004f41670 */
[----:B------:R-:W-:Y:S09]  /*2340*/  @P5 BRA `(.L_x_42) ;  /* 0x00000000000c5947 */ /* 0x000ff20003800000 */
[----:B--2---:R-:W1:Y:S02]  /*2350*/  LDG.E.U8 R157, desc[UR36][R10.64] ;  /* 0x000000240a9d7981 */ /* 0x004e64000c1e1100 */
[----:B-1----:R-:W-:-:S05]  /*2360*/  PRMT R3, R157, 0x8880, RZ ;  /* 0x000088809d037816 */ /* 0x002fca00000000ff */
[----:B------:R-:W-:-:S07]  /*2370*/  IMAD R12, R3, R156, RZ ;  /* 0x0000009c030c7224 */ /* 0x000fce00078e02ff */
.L_x_42:
[----:B------:R-:W-:Y:S05]  /*2380*/  BSYNC B1 ;  /* 0x0000000000017941 */ /* 0x000fea0003800000 */
.L_x_41:
[----:B-1----:R-:W-:Y:S01]  /*2390*/  @!P5 IMAD R3, R26, R155, R12 ;  /* 0x0000009b1a03d224 */ /* 0x002fe200078e020c */
[----:B------:R-:W-:Y:S04]  /*23a0*/  BSSY B1, `(.L_x_43) ;  /* 0x0000006000017945 */ /* 0x000fe80003800000 */
[----:B------:R1:W-:Y:S01]  /*23b0*/  @!P5 STG.E.U8 desc[UR36][R6.64], R3 ;  /* 0x000000030600d986 */ /* 0x0003e2000c101124 */
[----:B------:R-:W-:Y:S05]  /*23c0*/  @P3 BRA `(.L_x_44) ;  /* 0x00000000000c3947 */ /* 0x000fea0003800000 */
[----:B--2---:R-:W1:Y:S02]  /*23d0*/  LDG.E.U8 R157, desc[UR36][R10.64+0x1] ;  /* 0x000001240a9d7981 */ /* 0x004e64000c1e1100 */
[----:B-1----:R-:W-:-:S05]  /*23e0*/  PRMT R3, R157, 0x8880, RZ ;  /* 0x000088809d037816 */ /* 0x002fca00000000ff */
[----:B------:R-:W-:-:S07]  /*23f0*/  IMAD R12, R3, R156, RZ ;  /* 0x0000009c030c7224 */ /* 0x000fce00078e02ff */
.L_x_44:
[----:B------:R-:W-:Y:S05]  /*2400*/  BSYNC B1 ;  /* 0x0000000000017941 */ /* 0x000fea0003800000 */
.L_x_43:
[----:B------:R-:W-:Y:S01]  /*2410*/  @!P3 IMAD R27, R27, R155, R12 ;  /* 0x0000009b1b1bb224 */ /* 0x000fe200078e020c */
[----:B------:R-:W-:Y:S04]  /*2420*/  BSSY B1, `(.L_x_45) ;  /* 0x0000006000017945 */ /* 0x000fe80003800000 */
[----:B------:R4:W-:Y:S01]  /*2430*/  @!P3 STG.E.U8 desc[UR36][R6.64+0x1], R27 ;  /* 0x0000011b0600b986 */ /* 0x0009e2000c101124 */
[----:B------:R-:W-:Y:S05]  /*2440*/  @P4 BRA `(.L_x_46) ;  /* 0x00000000000c4947 */ /* 0x000fea0003800000 */
[----:B--2---:R-:W1:Y:S02]  /*2450*/  LDG.E.U8 R157, desc[UR36][R8.64+0x8] ;  /* 0x00000824089d7981 */ /* 0x004e64000c1e1100 */
[----:B-1----:R-:W-:-:S05]  /*2460*/  PRMT R3, R157, 0x8880, RZ ;  /* 0x000088809d037816 */ /* 0x002fca00000000ff */
[----:B------:R-:W-:-:S07]  /*2470*/  IMAD R12, R3, R156, RZ ;  /* 0x0000009c030c7224 */ /* 0x000fce00078e02ff */
.L_x_46:
[----:B------:R-:W-:Y:S05]  /*2480*/  BSYNC B1 ;  /* 0x0000000000017941 */ /* 0x000fea0003800000 */
.L_x_45:
[----:B-1----:R-:W-:Y:S01]  /*2490*/  @!P4 IMAD R3, R28, R155, R12 ;  /* 0x0000009b1c03c224 */ /* 0x002fe200078e020c */
[----:B------:R-:W-:Y:S04]  /*24a0*/  BSSY B1, `(.L_x_47) ;  /* 0x0000006000017945 */ /* 0x000fe80003800000 */
[----:B------:R1:W-:Y:S01]  /*24b0*/  @!P4 STG.E.U8 desc[UR36][R4.64+0x8], R3 ;  /* 0x000008030400c986 */ /* 0x0003e2000c101124 */
[----:B------:R-:W-:Y:S05]  /*24c0*/  @P2 BRA `(.L_x_48) ;  /* 0x00000000000c2947 */ /* 0x000fea0003800000 */
[----:B--2---:R-:W1:Y:S02]  /*24d0*/  LDG.E.U8 R157, desc[UR36][R8.64+0x9] ;  /* 0x00000924089d7981 */ /* 0x004e64000c1e1100 */
[----:B-1----:R-:W-:-:S05]  /*24e0*/  PRMT R3, R157, 0x8880, RZ ;  /* 0x000088809d037816 */ /* 0x002fca00000000ff */
[----:B------:R-:W-:-:S07]  /*24f0*/  IMAD R12, R3, R156, RZ ;  /* 0x0000009c030c7224 */ /* 0x000fce00078e02ff */
.L_x_48:
[----:B------:R-:W-:Y:S05]  /*2500*/  BSYNC B1 ;  /* 0x0000000000017941 */ /* 0x000fea0003800000 */
.L_x_47:
[C---:B------:R-:W-:Y:S01]  /*2510*/  ISETP.LT.OR P4, PT, R0.reuse, 0x9, !P0 ;  /* 0x000000090000780c */ /* 0x040fe20004781670 */
[----:B------:R-:W-:Y:S01]  /*2520*/  @!P2 IMAD R29, R29, R155, R12 ;  /* 0x0000009b1d1da224 */ /* 0x000fe200078e020c */
[----:B------:R-:W-:Y:S01]  /*2530*/  BSSY B1, `(.L_x_49) ;  /* 0x0000009000017945 */ /* 0x000fe20003800000 */
[C---:B------:R-:W-:Y:S02]  /*2540*/  ISETP.LT.OR P3, PT, R0.reuse, 0xa, !P0 ;  /* 0x0000000a0000780c */ /* 0x040fe40004761670 */
[C---:B------:R-:W-:Y:S01]  /*2550*/  ISETP.LT.OR P5, PT, R0.reuse, 0x11, !P1 ;  /* 0x000000110000780c */ /* 0x040fe20004fa1670 */
[----:B------:R0:W-:Y:S01]  /*2560*/  @!P2 STG.E.U8 desc[UR36][R4.64+0x9], R29 ;  /* 0x0000091d0400a986 */ /* 0x0001e2000c101124 */
[----:B------:R-:W-:-:S06]  /*2570*/  ISETP.LT.OR P2, PT, R0, 0x12, !P1 ;  /* 0x000000120000780c */ /* 0x000fcc0004f41670 */
[----:B------:R-:W-:Y:S07]  /*2580*/  @P4 BRA `(.L_x_50) ;  /* 0x00000000000c4947 */ /* 0x000fee0003800000 */
[----:B--2---:R-:W1:Y:S02]  /*2590*/  LDG.E.U8 R157, desc[UR36][R10.64+0x8] ;  /* 0x000008240a9d7981 */ /* 0x004e64000c1e1100 */
[----:B-1----:R-:W-:-:S05]  /*25a0*/  PRMT R3, R157, 0x8880, RZ ;  /* 0x000088809d037816 */ /* 0x002fca00000000ff */
[----:B------:R-:W-:-:S07]  /*25b0*/  IMAD R12, R3, R156, RZ ;  /* 0x0000009c030c7224 */ /* 0x000fce00078e02ff */
.L_x_50:
[----:B------:R-:W-:Y:S05]  /*25c0*/  BSYNC B1 ;  /* 0x0000000000017941 */ /* 0x000fea0003800000 */
.L_x_49:
[----:B-1----:R-:W-:Y:S01]  /*25d0*/  @!P4 IMAD R3, R30, R155, R12 ;  /* 0x0000009b1e03c224 */ /* 0x002fe200078e020c */
[----:B------:R-:W-:Y:S04]  /*25e0*/  BSSY B1, `(.L_x_51) ;  /* 0x0000006000017945 */ /* 0x000fe80003800000 */
[----:B------:R1:W-:Y:S01]  /*25f0*/  @!P4 STG.E.U8 desc[UR36][R6.64+0x8], R3 ;  /* 0x000008030600c986 */ /* 0x0003e2000c101124 */
[----:B------:R-:W-:Y:S05]  /*2600*/  @P3 BRA `(.L_x_52) ;  /* 0x00000000000c3947 */ /* 0x000fea0003800000 */
[----:B--2---:R-:W1:Y:S02]  /*2610*/  LDG.E.U8 R157, desc[UR36][R10.64+0x9] ;  /* 0x000009240a9d7981 */ /* 0x004e64000c1e1100 */
[----:B-1----:R-:W-:-:S05]  /*2620*/  PRMT R3, R157, 0x8880, RZ ;  /* 0x000088809d037816 */ /* 0x002fca00000000ff */
[----:B------:R-:W-:-:S07]  /*2630*/  IMAD R12, R3, R156, RZ ;  /* 0x0000009c030c7224 */ /* 0x000fce00078e02ff */
.L_x_52:
[----:B------:R-:W-:Y:S05]  /*2640*/  BSYNC B1 ;  /* 0x0000000000017941 */ /* 0x000fea0003800000 */
.L_x_51:
[----:B------:R-:W-:Y:S01]  /*2650*/  @!P3 IMAD R31, R31, R155, R12 ;  /* 0x0000009b1f1fb224 */ /* 0x000fe200078e020c */
[----:B------:R-:W-:Y:S04]  /*2660*/  BSSY B1, `(.L_x_53) ;  /* 0x0000006000017945 */ /* 0x000fe80003800000 */
[----:B------:R0:W-:Y:S01]  /*2670*/  @!P3 STG.E.U8 desc[UR36][R6.64+0x9], R31 ;  /* 0x0000091f0600b986 */ /* 0x0001e2000c101124 */
[----:B------:R-:W-:Y:S05]  /*2680*/  @P5 BRA `(.L_x_54) ;  /* 0x00000000000c5947 */ /* 0x000fea0003800000 */
[----:B--2---:R-:W1:Y:S02]  /*2690*/  LDG.E.U8 R157, desc[UR36][R8.64+0x10] ;  /* 0x00001024089d7981 */ /* 0x004e64000c1e1100 */
[----:B-1----:R-:W-:-:S05]  /*26a0*/  PRMT R3, R157, 0x8880, RZ ;  /* 0x000088809d037816 */ /* 0x002fca00000000ff */
[----:B------:R-:W-:-:S07]  /*26b0*/  IMAD R12, R3, R156, RZ ;  /* 0x0000009c030c7224 */ /* 0x000fce00078e02ff */
.L_x_54:
[----:B------:R-:W-:Y:S05]  /*26c0*/  BSYNC B1 ;  /* 0x0000000000017941 */ /* 0x000fea0003800000 */
.L_x_53:
[----:B-1----:R-:W-:Y:S01]  /*26d0*/  @!P5 IMAD R3, R32, R155, R12 ;  /* 0x0000009b2003d224 */ /* 0x002fe200078e020c */
[----:B------:R-:W-:Y:S04]  /*26e0*/  BSSY B1, `(.L_x_55) ;  /* 0x0000006000017945 */ /* 0x000fe80003800000 */
[----:B------:R1:W-:Y:S01]  /*26f0*/  @!P5 STG.E.U8 desc[UR36][R4.64+0x10], R3 ;  /* 0x000010030400d986 */ /* 0x0003e2000c101124 */
[----:B------:R-:W-:Y:S05]  /*2700*/  @P2 BRA `(.L_x_56) ;  /* 0x00000000000c2947 */ /* 0x000fea0003800000 */
[----:B--2---:R-:W1:Y:S02]  /*2710*/  LDG.E.U8 R157, desc[UR36][R8.64+0x11] ;  /* 0x00001124089d7981 */ /* 0x004e64000c1e1100 */
[----:B-1----:R-:W-:-:S05]  /*2720*/  PRMT R3, R157, 0x8880, RZ ;  /* 0x000088809d037816 */ /* 0x002fca00000000ff */
[----:B------:R-:W-:-:S07]  /*2730*/  IMAD R12, R3, R156, RZ ;  /* 0x0000009c030c7224 */ /* 0x000fce00078e02ff */
.L_x_56:
[----:B------:R-:W-:Y:S05]  /*2740*/  BSYNC B1 ;  /* 0x0000000000017941 */ /* 0x000fea0003800000 */
.L_x_55:
        /* <DEDUP_REMOVED lines=11> */
.L_x_58:
[----:B------:R-:W-:Y:S05]  /*2800*/  BSYNC B1 ;  /* 0x0000000000017941 */ /* 0x000fea0003800000 */
.L_x_57:
[----:B-1----:R-:W-:Y:S01]  /*2810*/  @!P4 IMAD R3, R34, R155, R12 ;  /* 0x0000009b2203c224 */ /* 0x002fe200078e020c */
[----:B------:R-:W-:Y:S04]  /*2820*/  BSSY B1, `(.L_x_59) ;  /* 0x0000006000017945 */ /* 0x000fe80003800000 */
[----:B------:R1:W-:Y:S01]  /*2830*/  @!P4 STG.E.U8 desc[UR36][R6.64+0x10], R3 ;  /* 0x000010030600c986 */ /* 0x0003e2000c101124 */
[----:B------:R-:W-:Y:S05]  /*2840*/  @P3 BRA `(.L_x_60) ;  /* 0x00000000000c3947 */ /* 0x000fea0003800000 */
[----:B--2---:R-:W1:Y:S02]  /*2850*/  LDG.E.U8 R157, desc[UR36][R10.64+0x11] ;  /* 0x000011240a9d7981 */ /* 0x004e64000c1e1100 */
[----:B-1----:R-:W-:-:S05]  /*2860*/  PRMT R3, R157, 0x8880, RZ ;  /* 0x000088809d037816 */ /* 0x002fca00000000ff */
[----:B------:R-:W-:-:S07]  /*2870*/  IMAD R12, R3, R156, RZ ;  /* 0x0000009c030c7224 */ /* 0x000fce00078e02ff */
.L_x_60:
[----:B------:R-:W-:Y:S05]  /*2880*/  BSYNC B1 ;  /* 0x0000000000017941 */ /* 0x000fea0003800000 */
.L_x_59:
[----:B------:R-:W-:Y:S01]  /*2890*/  @!P3 IMAD R35, R35, R155, R12 ;  /* 0x0000009b2323b224 */ /* 0x000fe200078e020c */
[----:B------:R-:W-:Y:S04]  /*28a0*/  BSSY B1, `(.L_x_61) ;  /* 0x0000006000017945 */ /* 0x000fe80003800000 */
[----:B------:R0:W-:Y:S01]  /*28b0*/  @!P3 STG.E.U8 desc[UR36][R6.64+0x11], R35 ;  /* 0x000011230600b986 */ /* 0x0001e2000c101124 */
[----:B------:R-:W-:Y:S05]  /*28c0*/  @P5 BRA `(.L_x_62) ;  /* 0x00000000000c5947 */ /* 0x000fea0003800000 */
[----:B--2---:R-:W1:Y:S02]  /*28d0*/  LDG.E.U8 R157, desc[UR36][R8.64+0x18] ;  /* 0x00001824089d7981 */ /* 0x004e64000c1e1100 */
[----:B-1----:R-:W-:-:S05]  /*28e0*/  PRMT R3, R157, 0x8880, RZ ;  /* 0x000088809d037816 */ /* 0x002fca00000000ff */
[----:B------:R-:W-:-:S07]  /*28f0*/  IMAD R12, R3, R156, RZ ;  /* 0x0000009c030c7224 */ /* 0x000fce00078e02ff */
.L_x_62:
[----:B------:R-:W-:Y:S05]  /*2900*/  BSYNC B1 ;  /* 0x0000000000017941 */ /* 0x000fea0003800000 */
.L_x_61:
[----:B-1----:R-:W-:Y:S01]  /*2910*/  @!P5 IMAD R3, R36, R155, R12 ;  /* 0x0000009b2403d224 */ /* 0x002fe200078e020c */
[----:B------:R-:W-:Y:S04]  /*2920*/  BSSY B1, `(.L_x_63) ;  /* 0x0000006000017945 */ /* 0x000fe80003800000 */
[----:B------:R1:W-:Y:S01]  /*2930*/  @!P5 STG.E.U8 desc[UR36][R4.64+0x18], R3 ;  /* 0x000018030400d986 */ /* 0x0003e2000c101124 */
[----:B------:R-:W-:Y:S05]  /*2940*/  @P2 BRA `(.L_x_64) ;  /* 0x00000000000c2947 */ /* 0x000fea0003800000 */
[----:B--2---:R-:W1:Y:S02]  /*2950*/  LDG.E.U8 R157, desc[UR36][R8.64+0x19] ;  /* 0x00001924089d7981 */ /* 0x004e64000c1e1100 */
[----:B-1----:R-:W-:-:S05]  /*2960*/  PRMT R3, R157, 0x8880, RZ ;  /* 0x000088809d037816 */ /* 0x002fca00000000ff */
[----:B------:R-:W-:-:S07]  /*2970*/  IMAD R12, R3, R156, RZ ;  /* 0x0000009c030c7224 */ /* 0x000fce00078e02ff */
.L_x_64:
[----:B------:R-:W-:Y:S05]  /*2980*/  BSYNC B1 ;  /* 0x0000000000017941 */ /* 0x000fea0003800000 */
.L_x_63:
        /* <DEDUP_REMOVED lines=11> */
.L_x_66:
[----:B------:R-:W-:Y:S05]  /*2a40*/  BSYNC B1 ;  /* 0x0000000000017941 */ /* 0x000fea0003800000 */
.L_x_65:
[----:B-1----:R-:W-:Y:S01]  /*2a50*/  @!P4 IMAD R3, R38, R155, R12 ;  /* 0x0000009b2603c224 */ /* 0x002fe200078e020c */
[----:B------:R-:W-:Y:S04]  /*2a60*/  BSSY B1, `(.L_x_67) ;  /* 0x0000006000017945 */ /* 0x000fe80003800000 */
[----:B------:R1:W-:Y:S01]  /*2a70*/  @!P4 STG.E.U8 desc[UR36][R6.64+0x18], R3 ;  /* 0x000018030600c986 */ /* 0x0003e2000c101124 */
[----:B------:R-:W-:Y:S05]  /*2a80*/  @P3 BRA `(.L_x_68) ;  /* 0x00000000000c3947 */ /* 0x000fea0003800000 */
[----:B--2---:R-:W1:Y:S02]  /*2a90*/  LDG.E.U8 R157, desc[UR36][R10.64+0x19] ;  /* 0x000019240a9d7981 */ /* 0x004e64000c1e1100 */
[----:B-1----:R-:W-:-:S05]  /*2aa0*/  PRMT R3, R157, 0x8880, RZ ;  /* 0x000088809d037816 */ /* 0x002fca00000000ff */
[----:B------:R-:W-:-:S07]  /*2ab0*/  IMAD R12, R3, R156, RZ ;  /* 0x0000009c030c7224 */ /* 0x000fce00078e02ff */
.L_x_68:
[----:B------:R-:W-:Y:S05]  /*2ac0*/  BSYNC B1 ;  /* 0x0000000000017941 */ /* 0x000fea0003800000 */
.L_x_67:
[----:B------:R-:W-:Y:S01]  /*2ad0*/  @!P3 IMAD R39, R39, R155, R12 ;  /* 0x0000009b2727b224 */ /* 0x000fe200078e020c */
[----:B------:R-:W-:Y:S04]  /*2ae0*/  BSSY B1, `(.L_x_69) ;  /* 0x0000006000017945 */ /* 0x000fe80003800000 */
[----:B------:R0:W-:Y:S01]  /*2af0*/  @!P3 STG.E.U8 desc[UR36][R6.64+0x19], R39 ;  /* 0x000019270600b986 */ /* 0x0001e2000c101124 */
[----:B------:R-:W-:Y:S05]  /*2b00*/  @P5 BRA `(.L_x_70) ;  /* 0x00000000000c5947 */ /* 0x000fea0003800000 */
[----:B--2---:R-:W1:Y:S02]  /*2b10*/  LDG.E.U8 R157, desc[UR36][R8.64+0x20] ;  /* 0x00002024089d7981 */ /* 0x004e64000c1e1100 */
[----:B-1----:R-:W-:-:S05]  /*2b20*/  PRMT R3, R157, 0x8880, RZ ;  /* 0x000088809d037816 */ /* 0x002fca00000000ff */
[----:B------:R-:W-:-:S07]  /*2b30*/  IMAD R12, R3, R156, RZ ;  /* 0x0000009c030c7224 */ /* 0x000fce00078e02ff */
.L_x_70:
[----:B------:R-:W-:Y:S05]  /*2b40*/  BSYNC B1 ;  /* 0x0000000000017941 */ /* 0x000fea0003800000 */
.L_x_69:
[----:B-1----:R-:W-:Y:S01]  /*2b50*/  @!P5 IMAD R3, R40, R155, R12 ;  /* 0x0000009b2803d224 */ /* 0x002fe200078e020c */
[----:B------:R-:W-:Y:S04]  /*2b60*/  BSSY B1, `(.L_x_71) ;  /* 0x0000006000017945 */ /* 0x000fe80003800000 */
[----:B------:R1:W-:Y:S01]  /*2b70*/  @!P5 STG.E.U8 desc[UR36][R4.64+0x20], R3 ;  /* 0x000020030400d986 */ /* 0x0003e2000c101124 */
[----:B------:R-:W-:Y:S05]  /*2b80*/  @P2 BRA `(.L_x_72) ;  /* 0x00000000000c2947 */ /* 0x000fea0003800000 */
[----:B--2---:R-:W1:Y:S02]  /*2b90*/  LDG.E.U8 R157, desc[UR36][R8.64+0x21] ;  /* 0x00002124089d7981 */ /* 0x004e64000c1e1100 */
[----:B-1----:R-:W-:-:S05]  /*2ba0*/  PRMT R3, R157, 0x8880, RZ ;  /* 0x000088809d037816 */ /* 0x002fca00000000ff */
[----:B------:R-:W-:-:S07]  /*2bb0*/  IMAD R12, R3, R156, RZ ;  /* 0x0000009c030c7224 */ /* 0x000fce00078e02ff */
.L_x_72:
[----:B------:R-:W-:Y:S05]  /*2bc0*/  BSYNC B1 ;  /* 0x0000000000017941 */ /* 0x000fea0003800000 */
.L_x_71:
        /* <DEDUP_REMOVED lines=11> */
.L_x_74:
[----:B------:R-:W-:Y:S05]  /*2c80*/  BSYNC B1 ;  /* 0x0000000000017941 */ /* 0x000fea0003800000 */
.L_x_73:
[----:B-1----:R-:W-:Y:S01]  /*2c90*/  @!P4 IMAD R3, R42, R155, R12 ;  /* 0x0000009b2a03c224 */ /* 0x002fe200078e020c */
[----:B------:R-:W-:Y:S04]  /*2ca0*/  BSSY B1, `(.L_x_75) ;  /* 0x0000006000017945 */ /* 0x000fe80003800000 */
[----:B------:R1:W-:Y:S01]  /*2cb0*/  @!P4 STG.E.U8 desc[UR36][R6.64+0x20], R3 ;  /* 0x000020030600c986 */ /* 0x0003e2000c101124 */
[----:B------:R-:W-:Y:S05]  /*2cc0*/  @P3 BRA `(.L_x_76) ;  /* 0x00000000000c3947 */ /* 0x000fea0003800000 */
[----:B--2---:R-:W1:Y:S02]  /*2cd0*/  LDG.E.U8 R157, desc[UR36][R10.64+0x21] ;  /* 0x000021240a9d7981 */ /* 0x004e64000c1e1100 */
[----:B-1----:R-:W-:-:S05]  /*2ce0*/  PRMT R3, R157, 0x8880, RZ ;  /* 0x000088809d037816 */ /* 0x002fca00000000ff */
[----:B------:R-:W-:-:S07]  /*2cf0*/  IMAD R12, R3, R156, RZ ;  /* 0x0000009c030c7224 */ /* 0x000fce00078e02ff */
.L_x_76:
[----:B------:R-:W-:Y:S05]  /*2d00*/  BSYNC B1 ;  /* 0x0000000000017941 */ /* 0x000fea0003800000 */
.L_x_75:
[----:B------:R-:W-:Y:S01]  /*2d10*/  @!P3 IMAD R43, R43, R155, R12 ;  /* 0x0000009b2b2bb224 */ /* 0x000fe200078e020c */
[----:B------:R-:W-:Y:S04]  /*2d20*/  BSSY B1, `(.L_x_77) ;  /* 0x0000006000017945 */ /* 0x000fe80003800000 */
[----:B------:R0:W-:Y:S01]  /*2d30*/  @!P3 STG.E.U8 desc[UR36][R6.64+0x21], R43 ;  /* 0x0000212b0600b986 */ /* 0x0001e2000c101124 */
[----:B------:R-:W-:Y:S05]  /*2d40*/  @P5 BRA `(.L_x_78) ;  /* 0x00000000000c5947 */ /* 0x000fea0003800000 */
[----:B--2---:R-:W1:Y:S02]  /*2d50*/  LDG.E.U8 R157, desc[UR36][R8.64+0x28] ;  /* 0x00002824089d7981 */ /* 0x004e64000c1e1100 */
[----:B-1----:R-:W-:-:S05]  /*2d60*/  PRMT R3, R157, 0x8880, RZ ;  /* 0x000088809d037816 */ /* 0x002fca00000000ff */
[----:B------:R-:W-:-:S07]  /*2d70*/  IMAD R12, R3, R156, RZ ;  /* 0x0000009c030c7224 */ /* 0x000fce00078e02ff */
.L_x_78:
[----:B------:R-:W-:Y:S05]  /*2d80*/  BSYNC B1 ;  /* 0x0000000000017941 */ /* 0x000fea0003800000 */
.L_x_77:
[----:B-1----:R-:W-:Y:S01]  /*2d90*/  @!P5 IMAD R3, R44, R155, R12 ;  /* 0x0000009b2c03d224 */ /* 0x002fe200078e020c */
[----:B------:R-:W-:Y:S04]  /*2da0*/  BSSY B1, `(.L_x_79) ;  /* 0x0000006000017945 */ /* 0x000fe80003800000 */
[----:B------:R1:W-:Y:S01]  /*2db0*/  @!P5 STG.E.U8 desc[UR36][R4.64+0x28], R3 ;  /* 0x000028030400d986 */ /* 0x0003e2000c101124 */
[----:B------:R-:W-:Y:S05]  /*2dc0*/  @P2 BRA `(.L_x_80) ;  /* 0x00000000000c2947 */ /* 0x000fea0003800000 */
[----:B--2---:R-:W1:Y:S02]  /*2dd0*/  LDG.E.U8 R157, desc[UR36][R8.64+0x29] ;  /* 0x00002924089d7981 */ /* 0x004e64000c1e1100 */
[----:B-1----:R-:W-:-:S05]  /*2de0*/  PRMT R3, R157, 0x8880, RZ ;  /* 0x000088809d037816 */ /* 0x002fca00000000ff */
[----:B------:R-:W-:-:S07]  /*2df0*/  IMAD R12, R3, R156, RZ ;  /* 0x0000009c030c7224 */ /* 0x000fce00078e02ff */
.L_x_80:
[----:B------:R-:W-:Y:S05]  /*2e00*/  BSYNC B1 ;  /* 0x0000000000017941 */ /* 0x000fea0003800000 */
.L_x_79:
        /* <DEDUP_REMOVED lines=11> */
.L_x_82:
[----:B------:R-:W-:Y:S05]  /*2ec0*/  BSYNC B1 ;  /* 0x0000000000017941 */ /* 0x000fea0003800000 */
.L_x_81:
[----:B-1----:R-:W-:Y:S01]  /*2ed0*/  @!P4 IMAD R3, R46, R155, R12 ;  /* 0x0000009b2e03c224 */ /* 0x002fe200078e020c */
[----:B------:R-:W-:Y:S04]  /*2ee0*/  BSSY B1, `(.L_x_83) ;  /* 0x0000006000017945 */ /* 0x000fe80003800000 */
[----:B------:R1:W-:Y:S01]  /*2ef0*/  @!P4 STG.E.U8 desc[UR36][R6.64+0x28], R3 ;  /* 0x000028030600c986 */ /* 0x0003e2000c101124 */
[----:B------:R-:W-:Y:S05]  /*2f00*/  @P3 BRA `(.L_x_84) ;  /* 0x00000000000c3947 */ /* 0x000fea0003800000 */
[----:B--2---:R-:W1:Y:S02]  /*2f10*/  LDG.E.U8 R157, desc[UR36][R10.64+0x29] ;  /* 0x000029240a9d7981 */ /* 0x004e64000c1e1100 */
[----:B-1----:R-:W-:-:S05]  /*2f20*/  PRMT R3, R157, 0x8880, RZ ;  /* 0x000088809d037816 */ /* 0x002fca00000000ff */
[----:B------:R-:W-:-:S07]  /*2f30*/  IMAD R12, R3, R156, RZ ;  /* 0x0000009c030c7224 */ /* 0x000fce00078e02ff */
.L_x_84:
[----:B------:R-:W-:Y:S05]  /*2f40*/  BSYNC B1 ;  /* 0x0000000000017941 */ /* 0x000fea0003800000 */
.L_x_83:
[----:B------:R-:W-:Y:S01]  /*2f50*/  @!P3 IMAD R47, R47, R155, R12 ;  /* 0x0000009b2f2fb224 */ /* 0x000fe200078e020c */
[----:B------:R-:W-:Y:S04]  /*2f60*/  BSSY B1, `(.L_x_85) ;  /* 0x0000006000017945 */ /* 0x000fe80003800000 */
[----:B------:R0:W-:Y:S01]  /*2f70*/  @!P3 STG.E.U8 desc[UR36][R6.64+0x29], R47 ;  /* 0x0000292f0600b986 */ /* 0x0001e2000c101124 */
[----:B------:R-:W-:Y:S05]  /*2f80*/  @P5 BRA `(.L_x_86) ;  /* 0x00000000000c5947 */ /* 0x000fea0003800000 */
[----:B--2---:R-:W1:Y:S02]  /*2f90*/  LDG.E.U8 R157, desc[UR36][R8.64+0x30] ;  /* 0x00003024089d7981 */ /* 0x004e64000c1e1100 */
[----:B-1----:R-:W-:-:S05]  /*2fa0*/  PRMT R3, R157, 0x8880, RZ ;  /* 0x000088809d037816 */ /* 0x002fca00000000ff */
[----:B------:R-:W-:-:S07]  /*2fb0*/  IMAD R12, R3, R156, RZ ;  /* 0x0000009c030c7224 */ /* 0x000fce00078e02ff */
.L_x_86:
[----:B------:R-:W-:Y:S05]  /*2fc0*/  BSYNC B1 ;  /* 0x0000000000017941 */ /* 0x000fea0003800000 */
.L_x_85:
[----:B-1----:R-:W-:Y:S01]  /*2fd0*/  @!P5 IMAD R3, R48, R155, R12 ;  /* 0x0000009b3003d224 */ /* 0x002fe200078e020c */
[----:B------:R-:W-:Y:S04]  /*2fe0*/  BSSY B1, `(.L_x_87) ;  /* 0x0000006000017945 */ /* 0x000fe80003800000 */
[----:B------:R1:W-:Y:S01]  /*2ff0*/  @!P5 STG.E.U8 desc[UR36][R4.64+0x30], R3 ;  /* 0x000030030400d986 */ /* 0x0003e2000c101124 */
[----:B------:R-:W-:Y:S05]  /*3000*/  @P2 BRA `(.L_x_88) ;  /* 0x00000000000c2947 */ /* 0x000fea0003800000 */
[----:B--2---:R-:W1:Y:S02]  /*3010*/  LDG.E.U8 R157, desc[UR36][R8.64+0x31] ;  /* 0x00003124089d7981 */ /* 0x004e64000c1e1100 */
[----:B-1----:R-:W-:-:S05]  /*3020*/  PRMT R3, R157, 0x8880, RZ ;  /* 0x000088809d037816 */ /* 0x002fca00000000ff */
[----:B------:R-:W-:-:S07]  /*3030*/  IMAD R12, R3, R156, RZ ;  /* 0x0000009c030c7224 */ /* 0x000fce00078e02ff */
.L_x_88:
[----:B------:R-:W-:Y:S05]  /*3040*/  BSYNC B1 ;  /* 0x0000000000017941 */ /* 0x000fea0003800000 */
.L_x_87:
        /* <DEDUP_REMOVED lines=11> */
.L_x_90:
[----:B------:R-:W-:Y:S05]  /*3100*/  BSYNC B1 ;  /* 0x0000000000017941 */ /* 0x000fea0003800000 */
.L_x_89:
[----:B-1----:R-:W-:Y:S01]  /*3110*/  @!P4 IMAD R3, R50, R155, R12 ;  /* 0x0000009b3203c224 */ /* 0x002fe200078e020c */
[----:B------:R-:W-:Y:S04]  /*3120*/  BSSY B1, `(.L_x_91) ;  /* 0x0000006000017945 */ /* 0x000fe80003800000 */
[----:B------:R1:W-:Y:S01]  /*3130*/  @!P4 STG.E.U8 desc[UR36][R6.64+0x30], R3 ;  /* 0x000030030600c986 */ /* 0x0003e2000c101124 */
[----:B------:R-:W-:Y:S05]  /*3140*/  @P3 BRA `(.L_x_92) ;  /* 0x00000000000c3947 */ /* 0x000fea0003800000 */
[----:B--2---:R-:W1:Y:S02]  /*3150*/  LDG.E.U8 R157, desc[UR36][R10.64+0x31] ;  /* 0x000031240a9d7981 */ /* 0x004e64000c1e1100 */
[----:B-1----:R-:W-:-:S05]  /*3160*/  PRMT R3, R157, 0x8880, RZ ;  /* 0x000088809d037816 */ /* 0x002fca00000000ff */
[----:B------:R-:W-:-:S07]  /*3170*/  IMAD R12, R3, R156, RZ ;  /* 0x0000009c030c7224 */ /* 0x000fce00078e02ff */
.L_x_92:
[----:B------:R-:W-:Y:S05]  /*3180*/  BSYNC B1 ;  /* 0x0000000000017941 */ /* 0x000fea0003800000 */
.L_x_91:
[----:B------:R-:W-:Y:S01]  /*3190*/  @!P3 IMAD R51, R51, R155, R12 ;  /* 0x0000009b3333b224 */ /* 0x000fe200078e020c */
[----:B------:R-:W-:Y:S04]  /*31a0*/  BSSY B1, `(.L_x_93) ;  /* 0x0000006000017945 */ /* 0x000fe80003800000 */
[----:B------:R0:W-:Y:S01]  /*31b0*/  @!P3 STG.E.U8 desc[UR36][R6.64+0x31], R51 ;  /* 0x000031330600b986 */ /* 0x0001e2000c101124 */
[----:B------:R-:W-:Y:S05]  /*31c0*/  @P5 BRA `(.L_x_94) ;  /* 0x00000000000c5947 */ /* 0x000fea0003800000 */
[----:B--2---:R-:W1:Y:S02]  /*31d0*/  LDG.E.U8 R157, desc[UR36][R8.64+0x38] ;  /* 0x00003824089d7981 */ /* 0x004e64000c1e1100 */
[----:B-1----:R-:W-:-:S05]  /*31e0*/  PRMT R3, R157, 0x8880, RZ ;  /* 0x000088809d037816 */ /* 0x002fca00000000ff */
[----:B------:R-:W-:-:S07]  /*31f0*/  IMAD R12, R3, R156, RZ ;  /* 0x0000009c030c7224 */ /* 0x000fce00078e02ff */
.L_x_94:
[----:B------:R-:W-:Y:S05]  /*3200*/  BSYNC B1 ;  /* 0x0000000000017941 */ /* 0x000fea0003800000 */
.L_x_93:
[----:B-1----:R-:W-:Y:S01]  /*3210*/  @!P5 IMAD R3, R52, R155, R12 ;  /* 0x0000009b3403d224 */ /* 0x002fe200078e020c */
[----:B------:R-:W-:Y:S04]  /*3220*/  BSSY B1, `(.L_x_95) ;  /* 0x0000006000017945 */ /* 0x000fe80003800000 */
[----:B------:R1:W-:Y:S01]  /*3230*/  @!P5 STG.E.U8 desc[UR36][R4.64+0x38], R3 ;  /* 0x000038030400d986 */ /* 0x0003e2000c101124 */
[----:B------:R-:W-:Y:S05]  /*3240*/  @P2 BRA `(.L_x_96) ;  /* 0x00000000000c2947 */ /* 0x000fea0003800000 */
[----:B--2---:R-:W1:Y:S02]  /*3250*/  LDG.E.U8 R157, desc[UR36][R8.64+0x39] ;  /* 0x00003924089d7981 */ /* 0x004e64000c1e1100 */
[----:B-1----:R-:W-:-:S05]  /*3260*/  PRMT R3, R157, 0x8880, RZ ;  /* 0x000088809d037816 */ /* 0x002fca00000000ff */
[----:B------:R-:W-:-:S07]  /*3270*/  IMAD R12, R3, R156, RZ ;  /* 0x0000009c030c7224 */ /* 0x000fce00078e02ff */
.L_x_96:
[----:B------:R-:W-:Y:S05]  /*3280*/  BSYNC B1 ;  /* 0x0000000000017941 */ /* 0x000fea0003800000 */
.L_x_95:
        /* <DEDUP_REMOVED lines=11> */
.L_x_98:
[----:B------:R-:W-:Y:S05]  /*3340*/  BSYNC B1 ;  /* 0x0000000000017941 */ /* 0x000fea0003800000 */
.L_x_97:
[----:B-1----:R-:W-:Y:S01]  /*3350*/  @!P4 IMAD R3, R54, R155, R12 ;  /* 0x0000009b3603c224 */ /* 0x002fe200078e020c */
[----:B------:R-:W-:Y:S04]  /*3360*/  BSSY B1, `(.L_x_99) ;  /* 0x0000006000017945 */ /* 0x000fe80003800000 */
[----:B------:R1:W-:Y:S01]  /*3370*/  @!P4 STG.E.U8 desc[UR36][R6.64+0x38], R3 ;  /* 0x000038030600c986 */ /* 0x0003e2000c101124 */
[----:B------:R-:W-:Y:S05]  /*3380*/  @P3 BRA `(.L_x_100) ;  /* 0x00000000000c3947 */ /* 0x000fea0003800000 */
[----:B--2---:R-:W1:Y:S02]  /*3390*/  LDG.E.U8 R157, desc[UR36][R10.64+0x39] ;  /* 0x000039240a9d7981 */ /* 0x004e64000c1e1100 */
[----:B-1----:R-:W-:-:S05]  /*33a0*/  PRMT R3, R157, 0x8880, RZ ;  /* 0x000088809d037816 */ /* 0x002fca00000000ff */
[----:B------:R-:W-:-:S07]  /*33b0*/  IMAD R12, R3, R156, RZ ;  /* 0x0000009c030c7224 */ /* 0x000fce00078e02ff */
.L_x_100:
[----:B------:R-:W-:Y:S05]  /*33c0*/  BSYNC B1 ;  /* 0x0000000000017941 */ /* 0x000fea0003800000 */
.L_x_99:
[----:B------:R-:W-:Y:S01]  /*33d0*/  @!P3 IMAD R55, R55, R155, R12 ;  /* 0x0000009b3737b224 */ /* 0x000fe200078e020c */
[----:B------:R-:W-:Y:S04]  /*33e0*/  BSSY B1, `(.L_x_101) ;  /* 0x0000006000017945 */ /* 0x000fe80003800000 */
[----:B------:R0:W-:Y:S01]  /*33f0*/  @!P3 STG.E.U8 desc[UR36][R6.64+0x39], R55 ;  /* 0x000039370600b986 */ /* 0x0001e2000c101124 */
[----:B------:R-:W-:Y:S05]  /*3400*/  @P5 BRA `(.L_x_102) ;  /* 0x00000000000c5947 */ /* 0x000fea0003800000 */
[----:B--2---:R-:W1:Y:S02]  /*3410*/  LDG.E.U8 R157, desc[UR36][R8.64+0x40] ;  /* 0x00004024089d7981 */ /* 0x004e64000c1e1100 */
[----:B-1----:R-:W-:-:S05]  /*3420*/  PRMT R3, R157, 0x8880, RZ ;  /* 0x000088809d037816 */ /* 0x002fca00000000ff */
[----:B------:R-:W-:-:S07]  /*3430*/  IMAD R12, R3, R156, RZ ;  /* 0x0000009c030c7224 */ /* 0x000fce00078e02ff */
.L_x_102:
[----:B------:R-:W-:Y:S05]  /*3440*/  BSYNC B1 ;  /* 0x0000000000017941 */ /* 0x000fea0003800000 */
.L_x_101:
[----:B-1----:R-:W-:Y:S01]  /*3450*/  @!P5 IMAD R3, R56, R155, R12 ;  /* 0x0000009b3803d224 */ /* 0x002fe200078e020c */
[----:B------:R-:W-:Y:S04]  /*3460*/  BSSY B1, `(.L_x_103) ;  /* 0x0000006000017945 */ /* 0x000fe80003800000 */
[----:B------:R1:W-:Y:S01]  /*3470*/  @!P5 STG.E.U8 desc[UR36][R4.64+0x40], R3 ;  /* 0x000040030400d986 */ /* 0x0003e2000c101124 */
[----:B------:R-:W-:Y:S05]  /*3480*/  @P2 BRA `(.L_x_104) ;  /* 0x00000000000c2947 */ /* 0x000fea0003800000 */
[----:B--2---:R-:W1:Y:S02]  /*3490*/  LDG.E.U8 R157, desc[UR36][R8.64+0x41] ;  /* 0x00004124089d7981 */ /* 0x004e64000c1e1100 */
[----:B-1----:R-:W-:-:S05]  /*34a0*/  PRMT R3, R157, 0x8880, RZ ;  /* 0x000088809d037816 */ /* 0x002fca00000000ff */
[----:B------:R-:W-:-:S07]  /*34b0*/  IMAD R12, R3, R156, RZ ;  /* 0x0000009c030c7224 */ /* 0x000fce00078e02ff */
.L_x_104:
[----:B------:R-:W-:Y:S05]  /*34c0*/  BSYNC B1 ;  /* 0x0000000000017941 */ /* 0x000fea0003800000 */
.L_x_103:
        /* <DEDUP_REMOVED lines=11> */
.L_x_106:
[----:B------:R-:W-:Y:S05]  /*3580*/  BSYNC B1 ;  /* 0x0000000000017941 */ /* 0x000fea0003800000 */
.L_x_105:
[----:B-1----:R-:W-:Y:S01]  /*3590*/  @!P4 IMAD R3, R58, R155, R12 ;  /* 0x0000009b3a03c224 */ /* 0x002fe200078e020c */
[----:B------:R-:W-:Y:S04]  /*35a0*/  BSSY B1, `(.L_x_107) ;  /* 0x0000006000017945 */ /* 0x000fe80003800000 */
[----:B------:R1:W-:Y:S01]  /*35b0*/  @!P4 STG.E.U8 desc[UR36][R6.64+0x40], R3 ;  /* 0x000040030600c986 */ /* 0x0003e2000c101124 */
[----:B------:R-:W-:Y:S05]  /*35c0*/  @P3 BRA `(.L_x_108) ;  /* 0x00000000000c3947 */ /* 0x000fea0003800000 */
[----:B--2---:R-:W1:Y:S02]  /*35d0*/  LDG.E.U8 R157, desc[UR36][R10.64+0x41] ;  /* 0x000041240a9d7981 */ /* 0x004e64000c1e1100 */
[----:B-1----:R-:W-:-:S05]  /*35e0*/  PRMT R3, R157, 0x8880, RZ ;  /* 0x000088809d037816 */ /* 0x002fca00000000ff */
[----:B------:R-:W-:-:S07]  /*35f0*/  IMAD R12, R3, R156, RZ ;  /* 0x0000009c030c7224 */ /* 0x000fce00078e02ff */
.L_x_108:
[----:B------:R-:W-:Y:S05]  /*3600*/  BSYNC B1 ;  /* 0x0000000000017941 */ /* 0x000fea0003800000 */
.L_x_107:
[----:B------:R-:W-:Y:S01]  /*3610*/  @!P3 IMAD R59, R59, R155, R12 ;  /* 0x0000009b3b3bb224 */ /* 0x000fe200078e020c */
[----:B------:R-:W-:Y:S04]  /*3620*/  BSSY B1, `(.L_x_109) ;  /* 0x0000006000017945 */ /* 0x000fe80003800000 */
[----:B------:R0:W-:Y:S01]  /*3630*/  @!P3 STG.E.U8 desc[UR36][R6.64+0x41], R59 ;  /* 0x0000413b0600b986 */ /* 0x0001e2000c101124 */
[----:B------:R-:W-:Y:S05]  /*3640*/  @P5 BRA `(.L_x_110) ;  /* 0x00000000000c5947 */ /* 0x000fea0003800000 */
[----:B--2---:R-:W1:Y:S02]  /*3650*/  LDG.E.U8 R157, desc[UR36][R8.64+0x48] ;  /* 0x00004824089d7981 */ /* 0x004e64000c1e1100 */
[----:B-1----:R-:W-:-:S05]  /*3660*/  PRMT R3, R157, 0x8880, RZ ;  /* 0x000088809d037816 */ /* 0x002fca00000000ff */
[----:B------:R-:W-:-:S07]  /*3670*/  IMAD R12, R3, R156, RZ ;  /* 0x0000009c030c7224 */ /* 0x000fce00078e02ff */
.L_x_110:
[----:B------:R-:W-:Y:S05]  /*3680*/  BSYNC B1 ;  /* 0x0000000000017941 */ /* 0x000fea0003800000 */
.L_x_109:
[----:B-1----:R-:W-:Y:S01]  /*3690*/  @!P5 IMAD R3, R60, R155, R12 ;  /* 0x0000009b3c03d224 */ /* 0x002fe200078e020c */
[----:B------:R-:W-:Y:S04]  /*36a0*/  BSSY B1, `(.L_x_111) ;  /* 0x0000006000017945 */ /* 0x000fe80003800000 */
[----:B------:R1:W-:Y:S01]  /*36b0*/  @!P5 STG.E.U8 desc[UR36][R4.64+0x48], R3 ;  /* 0x000048030400d986 */ /* 0x0003e2000c101124 */
[----:B------:R-:W-:Y:S05]  /*36c0*/  @P2 BRA `(.L_x_112) ;  /* 0x00000000000c2947 */ /* 0x000fea0003800000 */
[----:B--2---:R-:W1:Y:S02]  /*36d0*/  LDG.E.U8 R157, desc[UR36][R8.64+0x49] ;  /* 0x00004924089d7981 */ /* 0x004e64000c1e1100 */
[----:B-1----:R-:W-:-:S05]  /*36e0*/  PRMT R3, R157, 0x8880, RZ ;  /* 0x000088809d037816 */ /* 0x002fca00000000ff */
[----:B------:R-:W-:-:S07]  /*36f0*/  IMAD R12, R3, R156, RZ ;  /* 0x0000009c030c7224 */ /* 0x000fce00078e02ff */
.L_x_112:
[----:B------:R-:W-:Y:S05]  /*3700*/  BSYNC B1 ;  /* 0x0000000000017941 */ /* 0x000fea0003800000 */
.L_x_111:
        /* <DEDUP_REMOVED lines=11> */
.L_x_114:
[----:B------:R-:W-:Y:S05]  /*37c0*/  BSYNC B1 ;  /* 0x0000000000017941 */ /* 0x000fea0003800000 */
.L_x_113:
[----:B-1----:R-:W-:Y:S01]  /*37d0*/  @!P4 IMAD R3, R62, R155, R12 ;  /* 0x0000009b3e03c224 */ /* 0x002fe200078e020c */
[----:B------:R-:W-:Y:S04]  /*37e0*/  BSSY B1, `(.L_x_115) ;  /* 0x0000006000017945 */ /* 0x000fe80003800000 */
[----:B------:R1:W-:Y:S01]  /*37f0*/  @!P4 STG.E.U8 desc[UR36][R6.64+0x48], R3 ;  /* 0x000048030600c986 */ /* 0x0003e2000c101124 */
[----:B------:R-:W-:Y:S05]  /*3800*/  @P3 BRA `(.L_x_116) ;  /* 0x00000000000c3947 */ /* 0x000fea0003800000 */
[----:B--2---:R-:W1:Y:S02]  /*3810*/  LDG.E.U8 R157, desc[UR36][R10.64+0x49] ;  /* 0x000049240a9d7981 */ /* 0x004e64000c1e1100 */
[----:B-1----:R-:W-:-:S05]  /*3820*/  PRMT R3, R157, 0x8880, RZ ;  /* 0x000088809d037816 */ /* 0x002fca00000000ff */
[----:B------:R-:W-:-:S07]  /*3830*/  IMAD R12, R3, R156, RZ ;  /* 0x0000009c030c7224 */ /* 0x000fce00078e02ff */
.L_x_116:
[----:B------:R-:W-:Y:S05]  /*3840*/  BSYNC B1 ;  /* 0x0000000000017941 */ /* 0x000fea0003800000 */
.L_x_115:
[----:B------:R-:W-:Y:S01]  /*3850*/  @!P3 IMAD R63, R63, R155, R12 ;  /* 0x0000009b3f3fb224 */ /* 0x000fe200078e020c */
[----:B------:R-:W-:Y:S04]  /*3860*/  BSSY B1, `(.L_x_117) ;  /* 0x0000006000017945 */ /* 0x000fe80003800000 */
[----:B------:R0:W-:Y:S01]  /*3870*/  @!P3 STG.E.U8 desc[UR36][R6.64+0x49], R63 ;  /* 0x0000493f0600b986 */ /* 0x0001e2000c101124 */
[----:B------:R-:W-:Y:S05]  /*3880*/  @P5 BRA `(.L_x_118) ;  /* 0x00000000000c5947 */ /* 0x000fea0003800000 */
[----:B--2---:R-:W1:Y:S02]  /*3890*/  LDG.E.U8 R157, desc[UR36][R8.64+0x50] ;  /* 0x00005024089d7981 */ /* 0x004e64000c1e1100 */
[----:B-1----:R-:W-:-:S05]  /*38a0*/  PRMT R3, R157, 0x8880, RZ ;  /* 0x000088809d037816 */ /* 0x002fca00000000ff */
[----:B------:R-:W-:-:S07]  /*38b0*/  IMAD R12, R3, R156, RZ ;  /* 0x0000009c030c7224 */ /* 0x000fce00078e02ff */
.L_x_118:
[----:B------:R-:W-:Y:S05]  /*38c0*/  BSYNC B1 ;  /* 0x0000000000017941 */ /* 0x000fea0003800000 */
.L_x_117:
[----:B-1----:R-:W-:Y:S01]  /*38d0*/  @!P5 IMAD R3, R64, R155, R12 ;  /* 0x0000009b4003d224 */ /* 0x002fe200078e020c */
[----:B------:R-:W-:Y:S04]  /*38e0*/  BSSY B1, `(.L_x_119) ;  /* 0x0000006000017945 */ /* 0x000fe80003800000 */
[----:B------:R1:W-:Y:S01]  /*38f0*/  @!P5 STG.E.U8 desc[UR36][R4.64+0x50], R3 ;  /* 0x000050030400d986 */ /* 0x0003e2000c101124 */
[----:B------:R-:W-:Y:S05]  /*3900*/  @P2 BRA `(.L_x_120) ;  /* 0x00000000000c2947 */ /* 0x000fea0003800000 */
[----:B--2---:R-:W1:Y:S02]  /*3910*/  LDG.E.U8 R157, desc[UR36][R8.64+0x51] ;  /* 0x00005124089d7981 */ /* 0x004e64000c1e1100 */
[----:B-1----:R-:W-:-:S05]  /*3920*/  PRMT R3, R157, 0x8880, RZ ;  /* 0x000088809d037816 */ /* 0x002fca00000000ff */
[----:B------:R-:W-:-:S07]  /*3930*/  IMAD R12, R3, R156, RZ ;  /* 0x0000009c030c7224 */ /* 0x000fce00078e02ff */
.L_x_120:
[----:B------:R-:W-:Y:S05]  /*3940*/  BSYNC B1 ;  /* 0x0000000000017941 */ /* 0x000fea0003800000 */
.L_x_119:
        /* <DEDUP_REMOVED lines=11> */
.L_x_122:
[----:B------:R-:W-:Y:S05]  /*3a00*/  BSYNC B1 ;  /* 0x0000000000017941 */ /* 0x000fea0003800000 */
.L_x_121:
[----:B-1----:R-:W-:Y:S01]  /*3a10*/  @!P4 IMAD R3, R66, R155, R12 ;  /* 0x0000009b4203c224 */ /* 0x002fe200078e020c */
[----:B------:R-:W-:Y:S04]  /*3a20*/  BSSY B1, `(.L_x_123) ;  /* 0x0000006000017945 */ /* 0x000fe80003800000 */
[----:B------:R1:W-:Y:S01]  /*3a30*/  @!P4 STG.E.U8 desc[UR36][R6.64+0x50], R3 ;  /* 0x000050030600c986 */ /* 0x0003e2000c101124 */
[----:B------:R-:W-:Y:S05]  /*3a40*/  @P3 BRA `(.L_x_124) ;  /* 0x00000000000c3947 */ /* 0x000fea0003800000 */
[----:B--2---:R-:W1:Y:S02]  /*3a50*/  LDG.E.U8 R157, desc[UR36][R10.64+0x51] ;  /* 0x000051240a9d7981 */ /* 0x004e64000c1e1100 */
[----:B-1----:R-:W-:-:S05]  /*3a60*/  PRMT R3, R157, 0x8880, RZ ;  /* 0x000088809d037816 */ /* 0x002fca00000000ff */
[----:B------:R-:W-:-:S07]  /*3a70*/  IMAD R12, R3, R156, RZ ;  /* 0x0000009c030c7224 */ /* 0x000fce00078e02ff */
.L_x_124:
[----:B------:R-:W-:Y:S05]  /*3a80*/  BSYNC B1 ;  /* 0x0000000000017941 */ /* 0x000fea0003800000 */
.L_x_123:
[----:B------:R-:W-:Y:S01]  /*3a90*/  @!P3 IMAD R67, R67, R155, R12 ;  /* 0x0000009b4343b224 */ /* 0x000fe200078e020c */
[----:B------:R-:W-:Y:S04]  /*3aa0*/  BSSY B1, `(.L_x_125) ;  /* 0x0000006000017945 */ /* 0x000fe80003800000 */
[----:B------:R0:W-:Y:S01]  /*3ab0*/  @!P3 STG.E.U8 desc[UR36][R6.64+0x51], R67 ;  /* 0x000051430600b986 */ /* 0x0001e2000c101124 */
[----:B------:R-:W-:Y:S05]  /*3ac0*/  @P5 BRA `(.L_x_126) ;  /* 0x00000000000c5947 */ /* 0x000fea0003800000 */
[----:B--2---:R-:W1:Y:S02]  /*3ad0*/  LDG.E.U8 R157, desc[UR36][R8.64+0x58] ;  /* 0x00005824089d7981 */ /* 0x004e64000c1e1100 */
[----:B-1----:R-:W-:-:S05]  /*3ae0*/  PRMT R3, R157, 0x8880, RZ ;  /* 0x000088809d037816 */ /* 0x002fca00000000ff */
[----:B------:R-:W-:-:S07]  /*3af0*/  IMAD R12, R3, R156, RZ ;  /* 0x0000009c030c7224 */ /* 0x000fce00078e02ff */
.L_x_126:
[----:B------:R-:W-:Y:S05]  /*3b00*/  BSYNC B1 ;  /* 0x0000000000017941 */ /* 0x000fea0003800000 */
.L_x_125:
[----:B-1----:R-:W-:Y:S01]  /*3b10*/  @!P5 IMAD R3, R68, R155, R12 ;  /* 0x0000009b4403d224 */ /* 0x002fe200078e020c */
[----:B------:R-:W-:Y:S04]  /*3b20*/  BSSY B1, `(.L_x_127) ;  /* 0x0000006000017945 */ /* 0x000fe80003800000 */
[----:B------:R1:W-:Y:S01]  /*3b30*/  @!P5 STG.E.U8 desc[UR36][R4.64+0x58], R3 ;  /* 0x000058030400d986 */ /* 0x0003e2000c101124 */
[----:B------:R-:W-:Y:S05]  /*3b40*/  @P2 BRA `(.L_x_128) ;  /* 0x00000000000c2947 */ /* 0x000fea0003800000 */
[----:B--2---:R-:W1:Y:S02]  /*3b50*/  LDG.E.U8 R157, desc[UR36][R8.64+0x59] ;  /* 0x00005924089d7981 */ /* 0x004e64000c1e1100 */
[----:B-1----:R-:W-:-:S05]  /*3b60*/  PRMT R3, R157, 0x8880, RZ ;  /* 0x000088809d037816 */ /* 0x002fca00000000ff */
[----:B------:R-:W-:-:S07]  /*3b70*/  IMAD R12, R3, R156, RZ ;  /* 0x0000009c030c7224 */ /* 0x000fce00078e02ff */
.L_x_128:
[----:B------:R-:W-:Y:S05]  /*3b80*/  BSYNC B1 ;  /* 0x0000000000017941 */ /* 0x000fea0003800000 */
.L_x_127:
        /* <DEDUP_REMOVED lines=11> */
.L_x_130:
[----:B------:R-:W-:Y:S05]  /*3c40*/  BSYNC B1 ;  /* 0x0000000000017941 */ /* 0x000fea0003800000 */
.L_x_129:
[----:B-1----:R-:W-:Y:S01]  /*3c50*/  @!P4 IMAD R3, R70, R155, R12 ;  /* 0x0000009b4603c224 */ /* 0x002fe200078e020c */
[----:B------:R-:W-:Y:S04]  /*3c60*/  BSSY B1, `(.L_x_131) ;  /* 0x0000006000017945 */ /* 0x000fe80003800000 */
[----:B------:R1:W-:Y:S01]  /*3c70*/  @!P4 STG.E.U8 desc[UR36][R6.64+0x58], R3 ;  /* 0x000058030600c986 */ /* 0x0003e2000c101124 */
[----:B------:R-:W-:Y:S05]  /*3c80*/  @P3 BRA `(.L_x_132) ;  /* 0x00000000000c3947 */ /* 0x000fea0003800000 */
[----:B--2---:R-:W1:Y:S02]  /*3c90*/  LDG.E.U8 R157, desc[UR36][R10.64+0x59] ;  /* 0x000059240a9d7981 */ /* 0x004e64000c1e1100 */
[----:B-1----:R-:W-:-:S05]  /*3ca0*/  PRMT R3, R157, 0x8880, RZ ;  /* 0x000088809d037816 */ /* 0x002fca00000000ff */
[----:B------:R-:W-:-:S07]  /*3cb0*/  IMAD R12, R3, R156, RZ ;  /* 0x0000009c030c7224 */ /* 0x000fce00078e02ff */
.L_x_132:
[----:B------:R-:W-:Y:S05]  /*3cc0*/  BSYNC B1 ;  /* 0x0000000000017941 */ /* 0x000fea0003800000 */
.L_x_131:
[----:B------:R-:W-:Y:S01]  /*3cd0*/  @!P3 IMAD R71, R71, R155, R12 ;  /* 0x0000009b4747b224 */ /* 0x000fe200078e020c */
[----:B------:R-:W-:Y:S04]  /*3ce0*/  BSSY B1, `(.L_x_133) ;  /* 0x0000006000017945 */ /* 0x000fe80003800000 */
[----:B------:R0:W-:Y:S01]  /*3cf0*/  @!P3 STG.E.U8 desc[UR36][R6.64+0x59], R71 ;  /* 0x000059470600b986 */ /* 0x0001e2000c101124 */
[----:B------:R-:W-:Y:S05]  /*3d00*/  @P5 BRA `(.L_x_134) ;  /* 0x00000000000c5947 */ /* 0x000fea0003800000 */
[----:B--2---:R-:W1:Y:S02]  /*3d10*/  LDG.E.U8 R157, desc[UR36][R8.64+0x60] ;  /* 0x00006024089d7981 */ /* 0x004e64000c1e1100 */
[----:B-1----:R-:W-:-:S05]  /*3d20*/  PRMT R3, R157, 0x8880, RZ ;  /* 0x000088809d037816 */ /* 0x002fca00000000ff */
[----:B------:R-:W-:-:S07]  /*3d30*/  IMAD R12, R3, R156, RZ ;  /* 0x0000009c030c7224 */ /* 0x000fce00078e02ff */
.L_x_134:
[----:B------:R-:W-:Y:S05]  /*3d40*/  BSYNC B1 ;  /* 0x0000000000017941 */ /* 0x000fea0003800000 */
.L_x_133:
[----:B-1----:R-:W-:Y:S01]  /*3d50*/  @!P5 IMAD R3, R72, R155, R12 ;  /* 0x0000009b4803d224 */ /* 0x002fe200078e020c */
[----:B------:R-:W-:Y:S04]  /*3d60*/  BSSY B1, `(.L_x_135) ;  /* 0x0000006000017945 */ /* 0x000fe80003800000 */
[----:B------:R1:W-:Y:S01]  /*3d70*/  @!P5 STG.E.U8 desc[UR36][R4.64+0x60], R3 ;  /* 0x000060030400d986 */ /* 0x0003e2000c101124 */
[----:B------:R-:W-:Y:S05]  /*3d80*/  @P2 BRA `(.L_x_136) ;  /* 0x00000000000c2947 */ /* 0x000fea0003800000 */
[----:B--2---:R-:W1:Y:S02]  /*3d90*/  LDG.E.U8 R157, desc[UR36][R8.64+0x61] ;  /* 0x00006124089d7981 */ /* 0x004e64000c1e1100 */
[----:B-1----:R-:W-:-:S05]  /*3da0*/  PRMT R3, R157, 0x8880, RZ ;  /* 0x000088809d037816 */ /* 0x002fca00000000ff */
[----:B------:R-:W-:-:S07]  /*3db0*/  IMAD R12, R3, R156, RZ ;  /* 0x0000009c030c7224 */ /* 0x000fce00078e02ff */
.L_x_136:
[----:B------:R-:W-:Y:S05]  /*3dc0*/  BSYNC B1 ;  /* 0x0000000000017941 */ /* 0x000fea0003800000 */
.L_x_135:
        /* <DEDUP_REMOVED lines=11> */
.L_x_138:
[----:B------:R-:W-:Y:S05]  /*3e80*/  BSYNC B1 ;  /* 0x0000000000017941 */ /* 0x000fea0003800000 */
.L_x_137:
[----:B-1----:R-:W-:Y:S01]  /*3e90*/  @!P4 IMAD R3, R74, R155, R12 ;  /* 0x0000009b4a03c224 */ /* 0x002fe200078e020c */
[----:B------:R-:W-:Y:S04]  /*3ea0*/  BSSY B1, `(.L_x_139) ;  /* 0x0000006000017945 */ /* 0x000fe80003800000 */
[----:B------:R1:W-:Y:S01]  /*3eb0*/  @!P4 STG.E.U8 desc[UR36][R6.64+0x60], R3 ;  /* 0x000060030600c986 */ /* 0x0003e2000c101124 */
[----:B------:R-:W-:Y:S05]  /*3ec0*/  @P3 BRA `(.L_x_140) ;  /* 0x00000000000c3947 */ /* 0x000fea0003800000 */
[----:B--2---:R-:W1:Y:S02]  /*3ed0*/  LDG.E.U8 R157, desc[UR36][R10.64+0x61] ;  /* 0x000061240a9d7981 */ /* 0x004e64000c1e1100 */
[----:B-1----:R-:W-:-:S05]  /*3ee0*/  PRMT R3, R157, 0x8880, RZ ;  /* 0x000088809d037816 */ /* 0x002fca00000000ff */
[----:B------:R-:W-:-:S07]  /*3ef0*/  IMAD R12, R3, R156, RZ ;  /* 0x0000009c030c7224 */ /* 0x000fce00078e02ff */
.L_x_140:
[----:B------:R-:W-:Y:S05]  /*3f00*/  BSYNC B1 ;  /* 0x0000000000017941 */ /* 0x000fea0003800000 */
.L_x_139:
[----:B------:R-:W-:Y:S01]  /*3f10*/  @!P3 IMAD R75, R75, R155, R12 ;  /* 0x0000009b4b4bb224 */ /* 0x000fe200078e020c */
[----:B------:R-:W-:Y:S04]  /*3f20*/  BSSY B1, `(.L_x_141) ;  /* 0x0000006000017945 */ /* 0x000fe80003800000 */
[----:B------:R0:W-:Y:S01]  /*3f30*/  @!P3 STG.E.U8 desc[UR36][R6.64+0x61], R75 ;  /* 0x0000614b0600b986 */ /* 0x0001e2000c101124 */
[----:B------:R-:W-:Y:S05]  /*3f40*/  @P5 BRA `(.L_x_142) ;  /* 0x00000000000c5947 */ /* 0x000fea0003800000 */
[----:B--2---:R-:W1:Y:S02]  /*3f50*/  LDG.E.U8 R157, desc[UR36][R8.64+0x68] ;  /* 0x00006824089d7981 */ /* 0x004e64000c1e1100 */
[----:B-1----:R-:W-:-:S05]  /*3f60*/  PRMT R3, R157, 0x8880, RZ ;  /* 0x000088809d037816 */ /* 0x002fca00000000ff */
[----:B------:R-:W-:-:S07]  /*3f70*/  IMAD R12, R3, R156, RZ ;  /* 0x0000009c030c7224 */ /* 0x000fce00078e02ff */
.L_x_142:
[----:B------:R-:W-:Y:S05]  /*3f80*/  BSYNC B1 ;  /* 0x0000000000017941 */ /* 0x000fea0003800000 */
.L_x_141:
[----:B-1----:R-:W-:Y:S01]  /*3f90*/  @!P5 IMAD R3, R76, R155, R12 ;  /* 0x0000009b4c03d224 */ /* 0x002fe200078e020c */
[----:B------:R-:W-:Y:S04]  /*3fa0*/  BSSY B1, `(.L_x_143) ;  /* 0x0000006000017945 */ /* 0x000fe80003800000 */
[----:B------:R1:W-:Y:S01]  /*3fb0*/  @!P5 STG.E.U8 desc[UR36][R4.64+0x68], R3 ;  /* 0x000068030400d986 */ /* 0x0003e2000c101124 */
[----:B------:R-:W-:Y:S05]  /*3fc0*/  @P2 BRA `(.L_x_144) ;  /* 0x00000000000c2947 */ /* 0x000fea0003800000 */
[----:B--2---:R-:W1:Y:S02]  /*3fd0*/  LDG.E.U8 R157, desc[UR36][R8.64+0x69] ;  /* 0x00006924089d7981 */ /* 0x004e64000c1e1100 */
[----:B-1----:R-:W-:-:S05]  /*3fe0*/  PRMT R3, R157, 0x8880, RZ ;  /* 0x000088809d037816 */ /* 0x002fca00000000ff */
[----:B------:R-:W-:-:S07]  /*3ff0*/  IMAD R12, R3, R156, RZ ;  /* 0x0000009c030c7224 */ /* 0x000fce00078e02ff */
.L_x_144:
[----:B------:R-:W-:Y:S05]  /*4000*/  BSYNC B1 ;  /* 0x0000000000017941 */ /* 0x000fea0003800000 */
.L_x_143:
        /* <DEDUP_REMOVED lines=11> */
.L_x_146:
[----:B------:R-:W-:Y:S05]  /*40c0*/  BSYNC B1 ;  /* 0x0000000000017941 */ /* 0x000fea0003800000 */
.L_x_145:
[----:B-1----:R-:W-:Y:S01]  /*40d0*/  @!P4 IMAD R3, R78, R155, R12 ;  /* 0x0000009b4e03c224 */ /* 0x002fe200078e020c */
[----:B------:R-:W-:Y:S04]  /*40e0*/  BSSY B1, `(.L_x_147) ;  /* 0x0000006000017945 */ /* 0x000fe80003800000 */
[----:B------:R1:W-:Y:S01]  /*40f0*/  @!P4 STG.E.U8 desc[UR36][R6.64+0x68], R3 ;  /* 0x000068030600c986 */ /* 0x0003e2000c101124 */
[----:B------:R-:W-:Y:S05]  /*4100*/  @P3 BRA `(.L_x_148) ;  /* 0x00000000000c3947 */ /* 0x000fea0003800000 */
[----:B--2---:R-:W1:Y:S02]  /*4110*/  LDG.E.U8 R157, desc[UR36][R10.64+0x69] ;  /* 0x000069240a9d7981 */ /* 0x004e64000c1e1100 */
[----:B-1----:R-:W-:-:S05]  /*4120*/  PRMT R3, R157, 0x8880, RZ ;  /* 0x000088809d037816 */ /* 0x002fca00000000ff */
[----:B------:R-:W-:-:S07]  /*4130*/  IMAD R12, R3, R156, RZ ;  /* 0x0000009c030c7224 */ /* 0x000fce00078e02ff */
.L_x_148:
[----:B------:R-:W-:Y:S05]  /*4140*/  BSYNC B1 ;  /* 0x0000000000017941 */ /* 0x000fea0003800000 */
.L_x_147:
[----:B------:R-:W-:Y:S01]  /*4150*/  @!P3 IMAD R79, R79, R155, R12 ;  /* 0x0000009b4f4fb224 */ /* 0x000fe200078e020c */
[----:B------:R-:W-:Y:S04]  /*4160*/  BSSY B1, `(.L_x_149) ;  /* 0x0000006000017945 */ /* 0x000fe80003800000 */
[----:B------:R0:W-:Y:S01]  /*4170*/  @!P3 STG.E.U8 desc[UR36][R6.64+0x69], R79 ;  /* 0x0000694f0600b986 */ /* 0x0001e2000c101124 */
[----:B------:R-:W-:Y:S05]  /*4180*/  @P5 BRA `(.L_x_150) ;  /* 0x00000000000c5947 */ /* 0x000fea0003800000 */
[----:B--2---:R-:W1:Y:S02]  /*4190*/  LDG.E.U8 R157, desc[UR36][R8.64+0x70] ;  /* 0x00007024089d7981 */ /* 0x004e64000c1e1100 */
[----:B-1----:R-:W-:-:S05]  /*41a0*/  PRMT R3, R157, 0x8880, RZ ;  /* 0x000088809d037816 */ /* 0x002fca00000000ff */
[----:B------:R-:W-:-:S07]  /*41b0*/  IMAD R12, R3, R156, RZ ;  /* 0x0000009c030c7224 */ /* 0x000fce00078e02ff */
.L_x_150:
[----:B------:R-:W-:Y:S05]  /*41c0*/  BSYNC B1 ;  /* 0x0000000000017941 */ /* 0x000fea0003800000 */
.L_x_149:
[----:B-1----:R-:W-:Y:S01]  /*41d0*/  @!P5 IMAD R3, R80, R155, R12 ;  /* 0x0000009b5003d224 */ /* 0x002fe200078e020c */
[----:B------:R-:W-:Y:S04]  /*41e0*/  BSSY B1, `(.L_x_151) ;  /* 0x0000006000017945 */ /* 0x000fe80003800000 */
[----:B------:R1:W-:Y:S01]  /*41f0*/  @!P5 STG.E.U8 desc[UR36][R4.64+0x70], R3 ;  /* 0x000070030400d986 */ /* 0x0003e2000c101124 */
[----:B------:R-:W-:Y:S05]  /*4200*/  @P2 BRA `(.L_x_152) ;  /* 0x00000000000c2947 */ /* 0x000fea0003800000 */
[----:B--2---:R-:W1:Y:S02]  /*4210*/  LDG.E.U8 R157, desc[UR36][R8.64+0x71] ;  /* 0x00007124089d7981 */ /* 0x004e64000c1e1100 */
[----:B-1----:R-:W-:-:S05]  /*4220*/  PRMT R3, R157, 0x8880, RZ ;  /* 0x000088809d037816 */ /* 0x002fca00000000ff */
[----:B------:R-:W-:-:S07]  /*4230*/  IMAD R12, R3, R156, RZ ;  /* 0x0000009c030c7224 */ /* 0x000fce00078e02ff */
.L_x_152:
[----:B------:R-:W-:Y:S05]  /*4240*/  BSYNC B1 ;  /* 0x0000000000017941 */ /* 0x000fea0003800000 */
.L_x_151:
        /* <DEDUP_REMOVED lines=11> */
.L_x_154:
[----:B------:R-:W-:Y:S05]  /*4300*/  BSYNC B1 ;  /* 0x0000000000017941 */ /* 0x000fea0003800000 */
.L_x_153:
[----:B-1----:R-:W-:Y:S01]  /*4310*/  @!P4 IMAD R3, R82, R155, R12 ;  /* 0x0000009b5203c224 */ /* 0x002fe200078e020c */
[----:B------:R-:W-:Y:S04]  /*4320*/  BSSY B1, `(.L_x_155) ;  /* 0x0000006000017945 */ /* 0x000fe80003800000 */
[----:B------:R1:W-:Y:S01]  /*4330*/  @!P4 STG.E.U8 desc[UR36][R6.64+0x70], R3 ;  /* 0x000070030600c986 */ /* 0x0003e2000c101124 */
[----:B------:R-:W-:Y:S05]  /*4340*/  @P3 BRA `(.L_x_156) ;  /* 0x00000000000c3947 */ /* 0x000fea0003800000 */
[----:B--2---:R-:W1:Y:S02]  /*4350*/  LDG.E.U8 R157, desc[UR36][R10.64+0x71] ;  /* 0x000071240a9d7981 */ /* 0x004e64000c1e1100 */
[----:B-1----:R-:W-:-:S05]  /*4360*/  PRMT R3, R157, 0x8880, RZ ;  /* 0x000088809d037816 */ /* 0x002fca00000000ff */
[----:B------:R-:W-:-:S07]  /*4370*/  IMAD R12, R3, R156, RZ ;  /* 0x0000009c030c7224 */ /* 0x000fce00078e02ff */
.L_x_156:
[----:B------:R-:W-:Y:S05]  /*4380*/  BSYNC B1 ;  /* 0x0000000000017941 */ /* 0x000fea0003800000 */
.L_x_155:
[----:B------:R-:W-:Y:S01]  /*4390*/  @!P3 IMAD R83, R83, R155, R12 ;  /* 0x0000009b5353b224 */ /* 0x000fe200078e020c */
[----:B------:R-:W-:Y:S04]  /*43a0*/  BSSY B1, `(.L_x_157) ;  /* 0x0000006000017945 */ /* 0x000fe80003800000 */
[----:B------:R0:W-:Y:S01]  /*43b0*/  @!P3 STG.E.U8 desc[UR36][R6.64+0x71], R83 ;  /* 0x000071530600b986 */ /* 0x0001e2000c101124 */
[----:B------:R-:W-:Y:S05]  /*43c0*/  @P5 BRA `(.L_x_158) ;  /* 0x00000000000c5947 */ /* 0x000fea0003800000 */
[----:B--2---:R-:W1:Y:S02]  /*43d0*/  LDG.E.U8 R157, desc[UR36][R8.64+0x78] ;  /* 0x00007824089d7981 */ /* 0x004e64000c1e1100 */
[----:B-1----:R-:W-:-:S05]  /*43e0*/  PRMT R3, R157, 0x8880, RZ ;  /* 0x000088809d037816 */ /* 0x002fca00000000ff */
[----:B------:R-:W-:-:S07]  /*43f0*/  IMAD R12, R3, R156, RZ ;  /* 0x0000009c030c7224 */ /* 0x000fce00078e02ff */
.L_x_158:
[----:B------:R-:W-:Y:S05]  /*4400*/  BSYNC B1 ;  /* 0x0000000000017941 */ /* 0x000fea0003800000 */
.L_x_157:
[----:B-1----:R-:W-:Y:S01]  /*4410*/  @!P5 IMAD R3, R84, R155, R12 ;  /* 0x0000009b5403d224 */ /* 0x002fe200078e020c */
[----:B------:R-:W-:Y:S04]  /*4420*/  BSSY B1, `(.L_x_159) ;  /* 0x0000006000017945 */ /* 0x000fe80003800000 */
[----:B------:R1:W-:Y:S01]  /*4430*/  @!P5 STG.E.U8 desc[UR36][R4.64+0x78], R3 ;  /* 0x000078030400d986 */ /* 0x0003e2000c101124 */
[----:B------:R-:W-:Y:S05]  /*4440*/  @P2 BRA `(.L_x_160) ;  /* 0x00000000000c2947 */ /* 0x000fea0003800000 */
[----:B--2---:R-:W1:Y:S02]  /*4450*/  LDG.E.U8 R157, desc[UR36][R8.64+0x79] ;  /* 0x00007924089d7981 */ /* 0x004e64000c1e1100 */
[----:B-1----:R-:W-:-:S05]  /*4460*/  PRMT R3, R157, 0x8880, RZ ;  /* 0x000088809d037816 */ /* 0x002fca00000000ff */
[----:B------:R-:W-:-:S07]  /*4470*/  IMAD R12, R3, R156, RZ ;  /* 0x0000009c030c7224 */ /* 0x000fce00078e02ff */
.L_x_160:
[----:B------:R-:W-:Y:S05]  /*4480*/  BSYNC B1 ;  /* 0x0000000000017941 */ /* 0x000fea0003800000 */
.L_x_159:
        /* <DEDUP_REMOVED lines=11> */
.L_x_162:
[----:B------:R-:W-:Y:S05]  /*4540*/  BSYNC B1 ;  /* 0x0000000000017941 */ /* 0x000fea0003800000 */
.L_x_161:
[----:B-1----:R-:W-:Y:S01]  /*4550*/  @!P4 IMAD R3, R86, R155, R12 ;  /* 0x0000009b5603c224 */ /* 0x002fe200078e020c */
[----:B------:R-:W-:Y:S04]  /*4560*/  BSSY B1, `(.L_x_163) ;  /* 0x0000006000017945 */ /* 0x000fe80003800000 */
[----:B------:R1:W-:Y:S01]  /*4570*/  @!P4 STG.E.U8 desc[UR36][R6.64+0x78], R3 ;  /* 0x000078030600c986 */ /* 0x0003e2000c101124 */
[----:B------:R-:W-:Y:S05]  /*4580*/  @P3 BRA `(.L_x_164) ;  /* 0x00000000000c3947 */ /* 0x000fea0003800000 */
[----:B--2---:R-:W1:Y:S02]  /*4590*/  LDG.E.U8 R157, desc[UR36][R10.64+0x79] ;  /* 0x000079240a9d7981 */ /* 0x004e64000c1e1100 */
[----:B-1----:R-:W-:-:S05]  /*45a0*/  PRMT R3, R157, 0x8880, RZ ;  /* 0x000088809d037816 */ /* 0x002fca00000000ff */
[----:B------:R-:W-:-:S07]  /*45b0*/  IMAD R12, R3, R156, RZ ;  /* 0x0000009c030c7224 */ /* 0x000fce00078e02ff */
.L_x_164:
[----:B------:R-:W-:Y:S05]  /*45c0*/  BSYNC B1 ;  /* 0x0000000000017941 */ /* 0x000fea0003800000 */
.L_x_163:
[----:B------:R-:W-:Y:S01]  /*45d0*/  @!P3 IMAD R87, R87, R155, R12 ;  /* 0x0000009b5757b224 */ /* 0x000fe200078e020c */
[----:B------:R-:W-:Y:S04]  /*45e0*/  BSSY B1, `(.L_x_165) ;  /* 0x0000006000017945 */ /* 0x000fe80003800000 */
[----:B------:R0:W-:Y:S01]  /*45f0*/  @!P3 STG.E.U8 desc[UR36][R6.64+0x79], R87 ;  /* 0x000079570600b986 */ /* 0x0001e2000c101124 */
[----:B------:R-:W-:Y:S05]  /*4600*/  @P5 BRA `(.L_x_166) ;  /* 0x00000000000c5947 */ /* 0x000fea0003800000 */
[----:B--2---:R-:W1:Y:S02]  /*4610*/  LDG.E.U8 R157, desc[UR36][R8.64+0x80] ;  /* 0x00008024089d7981 */ /* 0x004e64000c1e1100 */
[----:B-1----:R-:W-:-:S05]  /*4620*/  PRMT R3, R157, 0x8880, RZ ;  /* 0x000088809d037816 */ /* 0x002fca00000000ff */
[----:B------:R-:W-:-:S07]  /*4630*/  IMAD R12, R3, R156, RZ ;  /* 0x0000009c030c7224 */ /* 0x000fce00078e02ff */
.L_x_166:
[----:B------:R-:W-:Y:S05]  /*4640*/  BSYNC B1 ;  /* 0x0000000000017941 */ /* 0x000fea0003800000 */
.L_x_165:
[----:B-1----:R-:W-:Y:S01]  /*4650*/  @!P5 IMAD R3, R88, R155, R12 ;  /* 0x0000009b5803d224 */ /* 0x002fe200078e020c */
[----:B------:R-:W-:Y:S04]  /*4660*/  BSSY B1, `(.L_x_167) ;  /* 0x0000006000017945 */ /* 0x000fe80003800000 */
[----:B------:R1:W-:Y:S01]  /*4670*/  @!P5 STG.E.U8 desc[UR36][R4.64+0x80], R3 ;  /* 0x000080030400d986 */ /* 0x0003e2000c101124 */
[----:B------:R-:W-:Y:S05]  /*4680*/  @P2 BRA `(.L_x_168) ;  /* 0x00000000000c2947 */ /* 0x000fea0003800000 */
[----:B--2---:R-:W1:Y:S02]  /*4690*/  LDG.E.U8 R157, desc[UR36][R8.64+0x81] ;  /* 0x00008124089d7981 */ /* 0x004e64000c1e1100 */
[----:B-1----:R-:W-:-:S05]  /*46a0*/  PRMT R3, R157, 0x8880, RZ ;  /* 0x000088809d037816 */ /* 0x002fca00000000ff */
[----:B------:R-:W-:-:S07]  /*46b0*/  IMAD R12, R3, R156, RZ ;  /* 0x0000009c030c7224 */ /* 0x000fce00078e02ff */
.L_x_168:
[----:B------:R-:W-:Y:S05]  /*46c0*/  BSYNC B1 ;  /* 0x0000000000017941 */ /* 0x000fea0003800000 */
.L_x_167:
        /* <DEDUP_REMOVED lines=11> */
.L_x_170:
[----:B------:R-:W-:Y:S05]  /*4780*/  BSYNC B1 ;  /* 0x0000000000017941 */ /* 0x000fea0003800000 */
.L_x_169:
[----:B-1----:R-:W-:Y:S01]  /*4790*/  @!P4 IMAD R3, R90, R155, R12 ;  /* 0x0000009b5a03c224 */ /* 0x002fe200078e020c */
[----:B------:R-:W-:Y:S04]  /*47a0*/  BSSY B1, `(.L_x_171) ;  /* 0x0000006000017945 */ /* 0x000fe80003800000 */
[----:B------:R1:W-:Y:S01]  /*47b0*/  @!P4 STG.E.U8 desc[UR36][R6.64+0x80], R3 ;  /* 0x000080030600c986 */ /* 0x0003e2000c101124 */
[----:B------:R-:W-:Y:S05]  /*47c0*/  @P3 BRA `(.L_x_172) ;  /* 0x00000000000c3947 */ /* 0x000fea0003800000 */
[----:B--2---:R-:W1:Y:S02]  /*47d0*/  LDG.E.U8 R157, desc[UR36][R10.64+0x81] ;  /* 0x000081240a9d7981 */ /* 0x004e64000c1e1100 */
[----:B-1----:R-:W-:-:S05]  /*47e0*/  PRMT R3, R157, 0x8880, RZ ;  /* 0x000088809d037816 */ /* 0x002fca00000000ff */
[----:B------:R-:W-:-:S07]  /*47f0*/  IMAD R12, R3, R156, RZ ;  /* 0x0000009c030c7224 */ /* 0x000fce00078e02ff */
.L_x_172:
[----:B------:R-:W-:Y:S05]  /*4800*/  BSYNC B1 ;  /* 0x0000000000017941 */ /* 0x000fea0003800000 */
.L_x_171:
[----:B------:R-:W-:Y:S01]  /*4810*/  @!P3 IMAD R91, R91, R155, R12 ;  /* 0x0000009b5b5bb224 */ /* 0x000fe200078e020c */
[----:B------:R-:W-:Y:S04]  /*4820*/  BSSY B1, `(.L_x_173) ;  /* 0x0000006000017945 */ /* 0x000fe80003800000 */
[----:B------:R0:W-:Y:S01]  /*4830*/  @!P3 STG.E.U8 desc[UR36][R6.64+0x81], R91 ;  /* 0x0000815b0600b986 */ /* 0x0001e2000c101124 */
[----:B------:R-:W-:Y:S05]  /*4840*/  @P5 BRA `(.L_x_174) ;  /* 0x00000000000c5947 */ /* 0x000fea0003800000 */
[----:B--2---:R-:W1:Y:S02]  /*4850*/  LDG.E.U8 R157, desc[UR36][R8.64+0x88] ;  /* 0x00008824089d7981 */ /* 0x004e64000c1e1100 */
[----:B-1----:R-:W-:-:S05]  /*4860*/  PRMT R3, R157, 0x8880, RZ ;  /* 0x000088809d037816 */ /* 0x002fca00000000ff */
[----:B------:R-:W-:-:S07]  /*4870*/  IMAD R12, R3, R156, RZ ;  /* 0x0000009c030c7224 */ /* 0x000fce00078e02ff */
.L_x_174:
[----:B------:R-:W-:Y:S05]  /*4880*/  BSYNC B1 ;  /* 0x0000000000017941 */ /* 0x000fea0003800000 */
.L_x_173:
[----:B-1----:R-:W-:Y:S01]  /*4890*/  @!P5 IMAD R3, R92, R155, R12 ;  /* 0x0000009b5c03d224 */ /* 0x002fe200078e020c */
[----:B------:R-:W-:Y:S04]  /*48a0*/  BSSY B1, `(.L_x_175) ;  /* 0x0000006000017945 */ /* 0x000fe80003800000 */
[----:B------:R1:W-:Y:S01]  /*48b0*/  @!P5 STG.E.U8 desc[UR36][R4.64+0x88], R3 ;  /* 0x000088030400d986 */ /* 0x0003e2000c101124 */
[----:B------:R-:W-:Y:S05]  /*48c0*/  @P2 BRA `(.L_x_176) ;  /* 0x00000000000c2947 */ /* 0x000fea0003800000 */
[----:B--2---:R-:W1:Y:S02]  /*48d0*/  LDG.E.U8 R157, desc[UR36][R8.64+0x89] ;  /* 0x00008924089d7981 */ /* 0x004e64000c1e1100 */
[----:B-1----:R-:W-:-:S05]  /*48e0*/  PRMT R3, R157, 0x8880, RZ ;  /* 0x000088809d037816 */ /* 0x002fca00000000ff */
[----:B------:R-:W-:-:S07]  /*48f0*/  IMAD R12, R3, R156, RZ ;  /* 0x0000009c030c7224 */ /* 0x000fce00078e02ff */
.L_x_176:
[----:B------:R-:W-:Y:S05]  /*4900*/  BSYNC B1 ;  /* 0x0000000000017941 */ /* 0x000fea0003800000 */
.L_x_175:
        /* <DEDUP_REMOVED lines=11> */
.L_x_178:
[----:B------:R-:W-:Y:S05]  /*49c0*/  BSYNC B1 ;  /* 0x0000000000017941 */ /* 0x000fea0003800000 */
.L_x_177:
[----:B-1----:R-:W-:Y:S01]  /*49d0*/  @!P4 IMAD R3, R94, R155, R12 ;  /* 0x0000009b5e03c224 */ /* 0x002fe200078e020c */
[----:B------:R-:W-:Y:S04]  /*49e0*/  BSSY B1, `(.L_x_179) ;  /* 0x0000006000017945 */ /* 0x000fe80003800000 */
[----:B------:R1:W-:Y:S01]  /*49f0*/  @!P4 STG.E.U8 desc[UR36][R6.64+0x88], R3 ;  /* 0x000088030600c986 */ /* 0x0003e2000c101124 */
[----:B------:R-:W-:Y:S05]  /*4a00*/  @P3 BRA `(.L_x_180) ;  /* 0x00000000000c3947 */ /* 0x000fea0003800000 */
[----:B--2---:R-:W1:Y:S02]  /*4a10*/  LDG.E.U8 R157, desc[UR36][R10.64+0x89] ;  /* 0x000089240a9d7981 */ /* 0x004e64000c1e1100 */
[----:B-1----:R-:W-:-:S05]  /*4a20*/  PRMT R3, R157, 0x8880, RZ ;  /* 0x000088809d037816 */ /* 0x002fca00000000ff */
[----:B------:R-:W-:-:S07]  /*4a30*/  IMAD R12, R3, R156, RZ ;  /* 0x0000009c030c7224 */ /* 0x000fce00078e02ff */
.L_x_180:
[----:B------:R-:W-:Y:S05]  /*4a40*/  BSYNC B1 ;  /* 0x0000000000017941 */ /* 0x000fea0003800000 */
.L_x_179:
[----:B------:R-:W-:Y:S01]  /*4a50*/  @!P3 IMAD R95, R95, R155, R12 ;  /* 0x0000009b5f5fb224 */ /* 0x000fe200078e020c */
[----:B------:R-:W-:Y:S04]  /*4a60*/  BSSY B1, `(.L_x_181) ;  /* 0x0000006000017945 */ /* 0x000fe80003800000 */
[----:B------:R0:W-:Y:S01]  /*4a70*/  @!P3 STG.E.U8 desc[UR36][R6.64+0x89], R95 ;  /* 0x0000895f0600b986 */ /* 0x0001e2000c101124 */
[----:B------:R-:W-:Y:S05]  /*4a80*/  @P5 BRA `(.L_x_182) ;  /* 0x00000000000c5947 */ /* 0x000fea0003800000 */
[----:B--2---:R-:W1:Y:S02]  /*4a90*/  LDG.E.U8 R157, desc[UR36][R8.64+0x90] ;  /* 0x00009024089d7981 */ /* 0x004e64000c1e1100 */
[----:B-1----:R-:W-:-:S05]  /*4aa0*/  PRMT R3, R157, 0x8880, RZ ;  /* 0x000088809d037816 */ /* 0x002fca00000000ff */
[----:B------:R-:W-:-:S07]  /*4ab0*/  IMAD R12, R3, R156, RZ ;  /* 0x0000009c030c7224 */ /* 0x000fce00078e02ff */
.L_x_182:
[----:B------:R-:W-:Y:S05]  /*4ac0*/  BSYNC B1 ;  /* 0x0000000000017941 */ /* 0x000fea0003800000 */
.L_x_181:
[----:B-1----:R-:W-:Y:S01]  /*4ad0*/  @!P5 IMAD R3, R96, R155, R12 ;  /* 0x0000009b6003d224 */ /* 0x002fe200078e020c */
[----:B------:R-:W-:Y:S04]  /*4ae0*/  BSSY B1, `(.L_x_183) ;  /* 0x0000006000017945 */ /* 0x000fe80003800000 */
[----:B------:R1:W-:Y:S01]  /*4af0*/  @!P5 STG.E.U8 desc[UR36][R4.64+0x90], R3 ;  /* 0x000090030400d986 */ /* 0x0003e2000c101124 */
[----:B------:R-:W-:Y:S05]  /*4b00*/  @P2 BRA `(.L_x_184) ;  /* 0x00000000000c2947 */ /* 0x000fea0003800000 */
[----:B--2---:R-:W1:Y:S02]  /*4b10*/  LDG.E.U8 R157, desc[UR36][R8.64+0x91] ;  /* 0x00009124089d7981 */ /* 0x004e64000c1e1100 */
[----:B-1----:R-:W-:-:S05]  /*4b20*/  PRMT R3, R157, 0x8880, RZ ;  /* 0x000088809d037816 */ /* 0x002fca00000000ff */
[----:B------:R-:W-:-:S07]  /*4b30*/  IMAD R12, R3, R156, RZ ;  /* 0x0000009c030c7224 */ /* 0x000fce00078e02ff */
.L_x_184:
[----:B------:R-:W-:Y:S05]  /*4b40*/  BSYNC B1 ;  /* 0x0000000000017941 */ /* 0x000fea0003800000 */
.L_x_183:
        /* <DEDUP_REMOVED lines=11> */
.L_x_186:
[----:B------:R-:W-:Y:S05]  /*4c00*/  BSYNC B1 ;  /* 0x0000000000017941 */ /* 0x000fea0003800000 */
.L_x_185:
[----:B-1----:R-:W-:Y:S01]  /*4c10*/  @!P4 IMAD R3, R98, R155, R12 ;  /* 0x0000009b6203c224 */ /* 0x002fe200078e020c */
[----:B------:R-:W-:Y:S04]  /*4c20*/  BSSY B1, `(.L_x_187) ;  /* 0x0000006000017945 */ /* 0x000fe80003800000 */
[----:B------:R1:W-:Y:S01]  /*4c30*/  @!P4 STG.E.U8 desc[UR36][R6.64+0x90], R3 ;  /* 0x000090030600c986 */ /* 0x0003e2000c101124 */
[----:B------:R-:W-:Y:S05]  /*4c40*/  @P3 BRA `(.L_x_188) ;  /* 0x00000000000c3947 */ /* 0x000fea0003800000 */
[----:B--2---:R-:W1:Y:S02]  /*4c50*/  LDG.E.U8 R157, desc[UR36][R10.64+0x91] ;  /* 0x000091240a9d7981 */ /* 0x004e64000c1e1100 */
[----:B-1----:R-:W-:-:S05]  /*4c60*/  PRMT R3, R157, 0x8880, RZ ;  /* 0x000088809d037816 */ /* 0x002fca00000000ff */
[----:B------:R-:W-:-:S07]  /*4c70*/  IMAD R12, R3, R156, RZ ;  /* 0x0000009c030c7224 */ /* 0x000fce00078e02ff */
.L_x_188:
[----:B------:R-:W-:Y:S05]  /*4c80*/  BSYNC B1 ;  /* 0x0000000000017941 */ /* 0x000fea0003800000 */
.L_x_187:
[----:B------:R-:W-:Y:S01]  /*4c90*/  @!P3 IMAD R99, R99, R155, R12 ;  /* 0x0000009b6363b224 */ /* 0x000fe200078e020c */
[----:B------:R-:W-:Y:S04]  /*4ca0*/  BSSY B1, `(.L_x_189) ;  /* 0x0000006000017945 */ /* 0x000fe80003800000 */
[----:B------:R0:W-:Y:S01]  /*4cb0*/  @!P3 STG.E.U8 desc[UR36][R6.64+0x91], R99 ;  /* 0x000091630600b986 */ /* 0x0001e2000c101124 */
[----:B------:R-:W-:Y:S05]  /*4cc0*/  @P5 BRA `(.L_x_190) ;  /* 0x00000000000c5947 */ /* 0x000fea0003800000 */
[----:B--2---:R-:W1:Y:S02]  /*4cd0*/  LDG.E.U8 R157, desc[UR36][R8.64+0x98] ;  /* 0x00009824089d7981 */ /* 0x004e64000c1e1100 */
[----:B-1----:R-:W-:-:S05]  /*4ce0*/  PRMT R3, R157, 0x8880, RZ ;  /* 0x000088809d037816 */ /* 0x002fca00000000ff */
[----:B------:R-:W-:-:S07]  /*4cf0*/  IMAD R12, R3, R156, RZ ;  /* 0x0000009c030c7224 */ /* 0x000fce00078e02ff */
.L_x_190:
[----:B------:R-:W-:Y:S05]  /*4d00*/  BSYNC B1 ;  /* 0x0000000000017941 */ /* 0x000fea0003800000 */
.L_x_189:
[----:B-1----:R-:W-:Y:S01]  /*4d10*/  @!P5 IMAD R3, R100, R155, R12 ;  /* 0x0000009b6403d224 */ /* 0x002fe200078e020c */
[----:B------:R-:W-:Y:S04]  /*4d20*/  BSSY B1, `(.L_x_191) ;  /* 0x0000006000017945 */ /* 0x000fe80003800000 */
[----:B------:R1:W-:Y:S01]  /*4d30*/  @!P5 STG.E.U8 desc[UR36][R4.64+0x98], R3 ;  /* 0x000098030400d986 */ /* 0x0003e2000c101124 */
[----:B------:R-:W-:Y:S05]  /*4d40*/  @P2 BRA `(.L_x_192) ;  /* 0x00000000000c2947 */ /* 0x000fea0003800000 */
[----:B--2---:R-:W1:Y:S02]  /*4d50*/  LDG.E.U8 R157, desc[UR36][R8.64+0x99] ;  /* 0x00009924089d7981 */ /* 0x004e64000c1e1100 */
[----:B-1----:R-:W-:-:S05]  /*4d60*/  PRMT R3, R157, 0x8880, RZ ;  /* 0x000088809d037816 */ /* 0x002fca00000000ff */
[----:B------:R-:W-:-:S07]  /*4d70*/  IMAD R12, R3, R156, RZ ;  /* 0x0000009c030c7224 */ /* 0x000fce00078e02ff */
.L_x_192:
[----:B------:R-:W-:Y:S05]  /*4d80*/  BSYNC B1 ;  /* 0x0000000000017941 */ /* 0x000fea0003800000 */
.L_x_191:
        /* <DEDUP_REMOVED lines=11> */
.L_x_194:
[----:B------:R-:W-:Y:S05]  /*4e40*/  BSYNC B1 ;  /* 0x0000000000017941 */ /* 0x000fea0003800000 */
.L_x_193:
[----:B-1----:R-:W-:Y:S01]  /*4e50*/  @!P4 IMAD R3, R102, R155, R12 ;  /* 0x0000009b6603c224 */ /* 0x002fe200078e020c */
[----:B------:R-:W-:Y:S04]  /*4e60*/  BSSY B1, `(.L_x_195) ;  /* 0x0000006000017945 */ /* 0x000fe80003800000 */
[----:B------:R1:W-:Y:S01]  /*4e70*/  @!P4 STG.E.U8 desc[UR36][R6.64+0x98], R3 ;  /* 0x000098030600c986 */ /* 0x0003e2000c101124 */
[----:B------:R-:W-:Y:S05]  /*4e80*/  @P3 BRA `(.L_x_196) ;  /* 0x00000000000c3947 */ /* 0x000fea0003800000 */
[----:B--2---:R-:W1:Y:S02]  /*4e90*/  LDG.E.U8 R157, desc[UR36][R10.64+0x99] ;  /* 0x000099240a9d7981 */ /* 0x004e64000c1e1100 */
[----:B-1----:R-:W-:-:S05]  /*4ea0*/  PRMT R3, R157, 0x8880, RZ ;  /* 0x000088809d037816 */ /* 0x002fca00000000ff */
[----:B------:R-:W-:-:S07]  /*4eb0*/  IMAD R12, R3, R156, RZ ;  /* 0x0000009c030c7224 */ /* 0x000fce00078e02ff */
.L_x_196:
[----:B------:R-:W-:Y:S05]  /*4ec0*/  BSYNC B1 ;  /* 0x0000000000017941 */ /* 0x000fea0003800000 */
.L_x_195:
[----:B------:R-:W-:Y:S01]  /*4ed0*/  @!P3 IMAD R103, R103, R155, R12 ;  /* 0x0000009b6767b224 */ /* 0x000fe200078e020c */
[----:B------:R-:W-:Y:S04]  /*4ee0*/  BSSY B1, `(.L_x_197) ;  /* 0x0000006000017945 */ /* 0x000fe80003800000 */
[----:B------:R0:W-:Y:S01]  /*4ef0*/  @!P3 STG.E.U8 desc[UR36][R6.64+0x99], R103 ;  /* 0x000099670600b986 */ /* 0x0001e2000c101124 */
[----:B------:R-:W-:Y:S05]  /*4f00*/  @P5 BRA `(.L_x_198) ;  /* 0x00000000000c5947 */ /* 0x000fea0003800000 */
[----:B--2---:R-:W1:Y:S02]  /*4f10*/  LDG.E.U8 R157, desc[UR36][R8.64+0xa0] ;  /* 0x0000a024089d7981 */ /* 0x004e64000c1e1100 */
[----:B-1----:R-:W-:-:S05]  /*4f20*/  PRMT R3, R157, 0x8880, RZ ;  /* 0x000088809d037816 */ /* 0x002fca00000000ff */
[----:B------:R-:W-:-:S07]  /*4f30*/  IMAD R12, R3, R156, RZ ;  /* 0x0000009c030c7224 */ /* 0x000fce00078e02ff */
.L_x_198:
[----:B------:R-:W-:Y:S05]  /*4f40*/  BSYNC B1 ;  /* 0x0000000000017941 */ /* 0x000fea0003800000 */
.L_x_197:
[----:B-1----:R-:W-:Y:S01]  /*4f50*/  @!P5 IMAD R3, R104, R155, R12 ;  /* 0x0000009b6803d224 */ /* 0x002fe200078e020c */
[----:B------:R-:W-:Y:S04]  /*4f60*/  BSSY B1, `(.L_x_199) ;  /* 0x0000006000017945 */ /* 0x000fe80003800000 */
[----:B------:R1:W-:Y:S01]  /*4f70*/  @!P5 STG.E.U8 desc[UR36][R4.64+0xa0], R3 ;  /* 0x0000a0030400d986 */ /* 0x0003e2000c101124 */
[----:B------:R-:W-:Y:S05]  /*4f80*/  @P2 BRA `(.L_x_200) ;  /* 0x00000000000c2947 */ /* 0x000fea0003800000 */
[----:B--2---:R-:W1:Y:S02]  /*4f90*/  LDG.E.U8 R157, desc[UR36][R8.64+0xa1] ;  /* 0x0000a124089d7981 */ /* 0x004e64000c1e1100 */
[----:B-1----:R-:W-:-:S05]  /*4fa0*/  PRMT R3, R157, 0x8880, RZ ;  /* 0x000088809d037816 */ /* 0x002fca00000000ff */
[----:B------:R-:W-:-:S07]  /*4fb0*/  IMAD R12, R3, R156, RZ ;  /* 0x0000009c030c7224 */ /* 0x000fce00078e02ff */
.L_x_200:
[----:B------:R-:W-:Y:S05]  /*4fc0*/  BSYNC B1 ;  /* 0x0000000000017941 */ /* 0x000fea0003800000 */
.L_x_199:
        /* <DEDUP_REMOVED lines=11> */
.L_x_202:
[----:B------:R-:W-:Y:S05]  /*5080*/  BSYNC B1 ;  /* 0x0000000000017941 */ /* 0x000fea0003800000 */
.L_x_201:
[----:B-1----:R-:W-:Y:S01]  /*5090*/  @!P4 IMAD R3, R106, R155, R12 ;  /* 0x0000009b6a03c224 */ /* 0x002fe200078e020c */
[----:B------:R-:W-:Y:S04]  /*50a0*/  BSSY B1, `(.L_x_203) ;  /* 0x0000006000017945 */ /* 0x000fe80003800000 */
[----:B------:R1:W-:Y:S01]  /*50b0*/  @!P4 STG.E.U8 desc[UR36][R6.64+0xa0], R3 ;  /* 0x0000a0030600c986 */ /* 0x0003e2000c101124 */
[----:B------:R-:W-:Y:S05]  /*50c0*/  @P3 BRA `(.L_x_204) ;  /* 0x00000000000c3947 */ /* 0x000fea0003800000 */
[----:B--2---:R-:W1:Y:S02]  /*50d0*/  LDG.E.U8 R157, desc[UR36][R10.64+0xa1] ;  /* 0x0000a1240a9d7981 */ /* 0x004e64000c1e1100 */
[----:B-1----:R-:W-:-:S05]  /*50e0*/  PRMT R3, R157, 0x8880, RZ ;  /* 0x000088809d037816 */ /* 0x002fca00000000ff */
[----:B------:R-:W-:-:S07]  /*50f0*/  IMAD R12, R3, R156, RZ ;  /* 0x0000009c030c7224 */ /* 0x000fce00078e02ff */
.L_x_204:
[----:B------:R-:W-:Y:S05]  /*5100*/  BSYNC B1 ;  /* 0x0000000000017941 */ /* 0x000fea0003800000 */
.L_x_203:
[----:B------:R-:W-:Y:S01]  /*5110*/  @!P3 IMAD R107, R107, R155, R12 ;  /* 0x0000009b6b6bb224 */ /* 0x000fe200078e020c */
[----:B------:R-:W-:Y:S04]  /*5120*/  BSSY B1, `(.L_x_205) ;  /* 0x0000006000017945 */ /* 0x000fe80003800000 */
[----:B------:R0:W-:Y:S01]  /*5130*/  @!P3 STG.E.U8 desc[UR36][R6.64+0xa1], R107 ;  /* 0x0000a16b0600b986 */ /* 0x0001e2000c101124 */
[----:B------:R-:W-:Y:S05]  /*5140*/  @P5 BRA `(.L_x_206) ;  /* 0x00000000000c5947 */ /* 0x000fea0003800000 */
[----:B--2---:R-:W1:Y:S02]  /*5150*/  LDG.E.U8 R157, desc[UR36][R8.64+0xa8] ;  /* 0x0000a824089d7981 */ /* 0x004e64000c1e1100 */
[----:B-1----:R-:W-:-:S05]  /*5160*/  PRMT R3, R157, 0x8880, RZ ;  /* 0x000088809d037816 */ /* 0x002fca00000000ff */
[----:B------:R-:W-:-:S07]  /*5170*/  IMAD R12, R3, R156, RZ ;  /* 0x0000009c030c7224 */ /* 0x000fce00078e02ff */
.L_x_206:
[----:B------:R-:W-:Y:S05]  /*5180*/  BSYNC B1 ;  /* 0x0000000000017941 */ /* 0x000fea0003800000 */
.L_x_205:
[----:B-1----:R-:W-:Y:S01]  /*5190*/  @!P5 IMAD R3, R108, R155, R12 ;  /* 0x0000009b6c03d224 */ /* 0x002fe200078e020c */
[----:B------:R-:W-:Y:S04]  /*51a0*/  BSSY B1, `(.L_x_207) ;  /* 0x0000006000017945 */ /* 0x000fe80003800000 */
[----:B------:R1:W-:Y:S01]  /*51b0*/  @!P5 STG.E.U8 desc[UR36][R4.64+0xa8], R3 ;  /* 0x0000a8030400d986 */ /* 0x0003e2000c101124 */
[----:B------:R-:W-:Y:S05]  /*51c0*/  @P2 BRA `(.L_x_208) ;  /* 0x00000000000c2947 */ /* 0x000fea0003800000 */
[----:B--2---:R-:W1:Y:S02]  /*51d0*/  LDG.E.U8 R157, desc[UR36][R8.64+0xa9] ;  /* 0x0000a924089d7981 */ /* 0x004e64000c1e1100 */
[----:B-1----:R-:W-:-:S05]  /*51e0*/  PRMT R3, R157, 0x8880, RZ ;  /* 0x000088809d037816 */ /* 0x002fca00000000ff */
[----:B------:R-:W-:-:S07]  /*51f0*/  IMAD R12, R3, R156, RZ ;  /* 0x0000009c030c7224 */ /* 0x000fce00078e02ff */
.L_x_208:
[----:B------:R-:W-:Y:S05]  /*5200*/  BSYNC B1 ;  /* 0x0000000000017941 */ /* 0x000fea0003800000 */
.L_x_207:
        /* <DEDUP_REMOVED lines=11> */
.L_x_210:
[----:B------:R-:W-:Y:S05]  /*52c0*/  BSYNC B1 ;  /* 0x0000000000017941 */ /* 0x000fea0003800000 */
.L_x_209:
[----:B-1----:R-:W-:Y:S01]  /*52d0*/  @!P4 IMAD R3, R110, R155, R12 ;  /* 0x0000009b6e03c224 */ /* 0x002fe200078e020c */
[----:B------:R-:W-:Y:S04]  /*52e0*/  BSSY B1, `(.L_x_211) ;  /* 0x0000006000017945 */ /* 0x000fe80003800000 */
[----:B------:R1:W-:Y:S01]  /*52f0*/  @!P4 STG.E.U8 desc[UR36][R6.64+0xa8], R3 ;  /* 0x0000a8030600c986 */ /* 0x0003e2000c101124 */
[----:B------:R-:W-:Y:S05]  /*5300*/  @P3 BRA `(.L_x_212) ;  /* 0x00000000000c3947 */ /* 0x000fea0003800000 */
[----:B--2---:R-:W1:Y:S02]  /*5310*/  LDG.E.U8 R157, desc[UR36][R10.64+0xa9] ;  /* 0x0000a9240a9d7981 */ /* 0x004e64000c1e1100 */
[----:B-1----:R-:W-:-:S05]  /*5320*/  PRMT R3, R157, 0x8880, RZ ;  /* 0x000088809d037816 */ /* 0x002fca00000000ff */
[----:B------:R-:W-:-:S07]  /*5330*/  IMAD R12, R3, R156, RZ ;  /* 0x0000009c030c7224 */ /* 0x000fce00078e02ff */
.L_x_212:
[----:B------:R-:W-:Y:S05]  /*5340*/  BSYNC B1 ;  /* 0x0000000000017941 */ /* 0x000fea0003800000 */
.L_x_211:
[----:B------:R-:W-:Y:S01]  /*5350*/  @!P3 IMAD R111, R111, R155, R12 ;  /* 0x0000009b6f6fb224 */ /* 0x000fe200078e020c */
[----:B------:R-:W-:Y:S04]  /*5360*/  BSSY B1, `(.L_x_213) ;  /* 0x0000006000017945 */ /* 0x000fe80003800000 */
[----:B------:R0:W-:Y:S01]  /*5370*/  @!P3 STG.E.U8 desc[UR36][R6.64+0xa9], R111 ;  /* 0x0000a96f0600b986 */ /* 0x0001e2000c101124 */
[----:B------:R-:W-:Y:S05]  /*5380*/  @P5 BRA `(.L_x_214) ;  /* 0x00000000000c5947 */ /* 0x000fea0003800000 */
[----:B--2---:R-:W1:Y:S02]  /*5390*/  LDG.E.U8 R157, desc[UR36][R8.64+0xb0] ;  /* 0x0000b024089d7981 */ /* 0x004e64000c1e1100 */
[----:B-1----:R-:W-:-:S05]  /*53a0*/  PRMT R3, R157, 0x8880, RZ ;  /* 0x000088809d037816 */ /* 0x002fca00000000ff */
[----:B------:R-:W-:-:S07]  /*53b0*/  IMAD R12, R3, R156, RZ ;  /* 0x0000009c030c7224 */ /* 0x000fce00078e02ff */
.L_x_214:
[----:B------:R-:W-:Y:S05]  /*53c0*/  BSYNC B1 ;  /* 0x0000000000017941 */ /* 0x000fea0003800000 */
.L_x_213:
[----:B-1----:R-:W-:Y:S01]  /*53d0*/  @!P5 IMAD R3, R112, R155, R12 ;  /* 0x0000009b7003d224 */ /* 0x002fe200078e020c */
[----:B------:R-:W-:Y:S04]  /*53e0*/  BSSY B1, `(.L_x_215) ;  /* 0x0000006000017945 */ /* 0x000fe80003800000 */
[----:B------:R1:W-:Y:S01]  /*53f0*/  @!P5 STG.E.U8 desc[UR36][R4.64+0xb0], R3 ;  /* 0x0000b0030400d986 */ /* 0x0003e2000c101124 */
[----:B------:R-:W-:Y:S05]  /*5400*/  @P2 BRA `(.L_x_216) ;  /* 0x00000000000c2947 */ /* 0x000fea0003800000 */
[----:B--2---:R-:W1:Y:S02]  /*5410*/  LDG.E.U8 R157, desc[UR36][R8.64+0xb1] ;  /* 0x0000b124089d7981 */ /* 0x004e64000c1e1100 */
[----:B-1----:R-:W-:-:S05]  /*5420*/  PRMT R3, R157, 0x8880, RZ ;  /* 0x000088809d037816 */ /* 0x002fca00000000ff */
[----:B------:R-:W-:-:S07]  /*5430*/  IMAD R12, R3, R156, RZ ;  /* 0x0000009c030c7224 */ /* 0x000fce00078e02ff */
.L_x_216:
[----:B------:R-:W-:Y:S05]  /*5440*/  BSYNC B1 ;  /* 0x0000000000017941 */ /* 0x000fea0003800000 */
.L_x_215:
        /* <DEDUP_REMOVED lines=11> */
.L_x_218:
[----:B------:R-:W-:Y:S05]  /*5500*/  BSYNC B1 ;  /* 0x0000000000017941 */ /* 0x000fea0003800000 */
.L_x_217:
[----:B-1----:R-:W-:Y:S01]  /*5510*/  @!P4 IMAD R3, R114, R155, R12 ;  /* 0x0000009b7203c224 */ /* 0x002fe200078e020c */
[----:B------:R-:W-:Y:S04]  /*5520*/  BSSY B1, `(.L_x_219) ;  /* 0x0000006000017945 */ /* 0x000fe80003800000 */
[----:B------:R1:W-:Y:S01]  /*5530*/  @!P4 STG.E.U8 desc[UR36][R6.64+0xb0], R3 ;  /* 0x0000b0030600c986 */ /* 0x0003e2000c101124 */
[----:B------:R-:W-:Y:S05]  /*5540*/  @P3 BRA `(.L_x_220) ;  /* 0x00000000000c3947 */ /* 0x000fea0003800000 */
[----:B--2---:R-:W1:Y:S02]  /*5550*/  LDG.E.U8 R157, desc[UR36][R10.64+0xb1] ;  /* 0x0000b1240a9d7981 */ /* 0x004e64000c1e1100 */
[----:B-1----:R-:W-:-:S05]  /*5560*/  PRMT R3, R157, 0x8880, RZ ;  /* 0x000088809d037816 */ /* 0x002fca00000000ff */
[----:B------:R-:W-:-:S07]  /*5570*/  IMAD R12, R3, R156, RZ ;  /* 0x0000009c030c7224 */ /* 0x000fce00078e02ff */
.L_x_220:
[----:B------:R-:W-:Y:S05]  /*5580*/  BSYNC B1 ;  /* 0x0000000000017941 */ /* 0x000fea0003800000 */
.L_x_219:
[----:B------:R-:W-:Y:S01]  /*5590*/  @!P3 IMAD R115, R115, R155, R12 ;  /* 0x0000009b7373b224 */ /* 0x000fe200078e020c */
[----:B------:R-:W-:Y:S04]  /*55a0*/  BSSY B1, `(.L_x_221) ;  /* 0x0000006000017945 */ /* 0x000fe80003800000 */
[----:B------:R0:W-:Y:S01]  /*55b0*/  @!P3 STG.E.U8 desc[UR36][R6.64+0xb1], R115 ;  /* 0x0000b1730600b986 */ /* 0x0001e2000c101124 */
[----:B------:R-:W-:Y:S05]  /*55c0*/  @P5 BRA `(.L_x_222) ;  /* 0x00000000000c5947 */ /* 0x000fea0003800000 */
[----:B--2---:R-:W1:Y:S02]  /*55d0*/  LDG.E.U8 R157, desc[UR36][R8.64+0xb8] ;  /* 0x0000b824089d7981 */ /* 0x004e64000c1e1100 */
[----:B-1----:R-:W-:-:S05]  /*55e0*/  PRMT R3, R157, 0x8880, RZ ;  /* 0x000088809d037816 */ /* 0x002fca00000000ff */
[----:B------:R-:W-:-:S07]  /*55f0*/  IMAD R12, R3, R156, RZ ;  /* 0x0000009c030c7224 */ /* 0x000fce00078e02ff */
.L_x_222:
[----:B------:R-:W-:Y:S05]  /*5600*/  BSYNC B1 ;  /* 0x0000000000017941 */ /* 0x000fea0003800000 */
.L_x_221:
[----:B-1----:R-:W-:Y:S01]  /*5610*/  @!P5 IMAD R3, R116, R155, R12 ;  /* 0x0000009b7403d224 */ /* 0x002fe200078e020c */
[----:B------:R-:W-:Y:S04]  /*5620*/  BSSY B1, `(.L_x_223) ;  /* 0x0000006000017945 */ /* 0x000fe80003800000 */
[----:B------:R1:W-:Y:S01]  /*5630*/  @!P5 STG.E.U8 desc[UR36][R4.64+0xb8], R3 ;  /* 0x0000b8030400d986 */ /* 0x0003e2000c101124 */
[----:B------:R-:W-:Y:S05]  /*5640*/  @P2 BRA `(.L_x_224) ;  /* 0x00000000000c2947 */ /* 0x000fea0003800000 */
[----:B--2---:R-:W1:Y:S02]  /*5650*/  LDG.E.U8 R157, desc[UR36][R8.64+0xb9] ;  /* 0x0000b924089d7981 */ /* 0x004e64000c1e1100 */
[----:B-1----:R-:W-:-:S05]  /*5660*/  PRMT R3, R157, 0x8880, RZ ;  /* 0x000088809d037816 */ /* 0x002fca00000000ff */
[----:B------:R-:W-:-:S07]  /*5670*/  IMAD R12, R3, R156, RZ ;  /* 0x0000009c030c7224 */ /* 0x000fce00078e02ff */
.L_x_224:
[----:B------:R-:W-:Y:S05]  /*5680*/  BSYNC B1 ;  /* 0x0000000000017941 */ /* 0x000fea0003800000 */
.L_x_223:
        /* <DEDUP_REMOVED lines=11> */
.L_x_226:
[----:B------:R-:W-:Y:S05]  /*5740*/  BSYNC B1 ;  /* 0x0000000000017941 */ /* 0x000fea0003800000 */
.L_x_225:
[----:B-1----:R-:W-:Y:S01]  /*5750*/  @!P4 IMAD R3, R118, R155, R12 ;  /* 0x0000009b7603c224 */ /* 0x002fe200078e020c */
[----:B------:R-:W-:Y:S04]  /*5760*/  BSSY B1, `(.L_x_227) ;  /* 0x0000006000017945 */ /* 0x000fe80003800000 */
[----:B------:R1:W-:Y:S01]  /*5770*/  @!P4 STG.E.U8 desc[UR36][R6.64+0xb8], R3 ;  /* 0x0000b8030600c986 */ /* 0x0003e2000c101124 */
[----:B------:R-:W-:Y:S05]  /*5780*/  @P3 BRA `(.L_x_228) ;  /* 0x00000000000c3947 */ /* 0x000fea0003800000 */
[----:B--2---:R-:W1:Y:S02]  /*5790*/  LDG.E.U8 R157, desc[UR36][R10.64+0xb9] ;  /* 0x0000b9240a9d7981 */ /* 0x004e64000c1e1100 */
[----:B-1----:R-:W-:-:S05]  /*57a0*/  PRMT R3, R157, 0x8880, RZ ;  /* 0x000088809d037816 */ /* 0x002fca00000000ff */
[----:B------:R-:W-:-:S07]  /*57b0*/  IMAD R12, R3, R156, RZ ;  /* 0x0000009c030c7224 */ /* 0x000fce00078e02ff */
.L_x_228:
[----:B------:R-:W-:Y:S05]  /*57c0*/  BSYNC B1 ;  /* 0x0000000000017941 */ /* 0x000fea0003800000 */
.L_x_227:
[----:B------:R-:W-:Y:S01]  /*57d0*/  @!P3 IMAD R119, R119, R155, R12 ;  /* 0x0000009b7777b224 */ /* 0x000fe200078e020c */
[----:B------:R-:W-:Y:S04]  /*57e0*/  BSSY B1, `(.L_x_229) ;  /* 0x0000006000017945 */ /* 0x000fe80003800000 */
[----:B------:R0:W-:Y:S01]  /*57f0*/  @!P3 STG.E.U8 desc[UR36][R6.64+0xb9], R119 ;  /* 0x0000b9770600b986 */ /* 0x0001e2000c101124 */
[----:B------:R-:W-:Y:S05]  /*5800*/  @P5 BRA `(.L_x_230) ;  /* 0x00000000000c5947 */ /* 0x000fea0003800000 */
[----:B--2---:R-:W1:Y:S02]  /*5810*/  LDG.E.U8 R157, desc[UR36][R8.64+0xc0] ;  /* 0x0000c024089d7981 */ /* 0x004e64000c1e1100 */
[----:B-1----:R-:W-:-:S05]  /*5820*/  PRMT R3, R157, 0x8880, RZ ;  /* 0x000088809d037816 */ /* 0x002fca00000000ff */
[----:B------:R-:W-:-:S07]  /*5830*/  IMAD R12, R3, R156, RZ ;  /* 0x0000009c030c7224 */ /* 0x000fce00078e02ff */
.L_x_230:
[----:B------:R-:W-:Y:S05]  /*5840*/  BSYNC B1 ;  /* 0x0000000000017941 */ /* 0x000fea0003800000 */
.L_x_229:
[----:B-1----:R-:W-:Y:S01]  /*5850*/  @!P5 IMAD R3, R120, R155, R12 ;  /* 0x0000009b7803d224 */ /* 0x002fe200078e020c */
[----:B------:R-:W-:Y:S04]  /*5860*/  BSSY B1, `(.L_x_231) ;  /* 0x0000006000017945 */ /* 0x000fe80003800000 */
[----:B------:R1:W-:Y:S01]  /*5870*/  @!P5 STG.E.U8 desc[UR36][R4.64+0xc0], R3 ;  /* 0x0000c0030400d986 */ /* 0x0003e2000c101124 */
[----:B------:R-:W-:Y:S05]  /*5880*/  @P2 BRA `(.L_x_232) ;  /* 0x00000000000c2947 */ /* 0x000fea0003800000 */
[----:B--2---:R-:W1:Y:S02]  /*5890*/  LDG.E.U8 R157, desc[UR36][R8.64+0xc1] ;  /* 0x0000c124089d7981 */ /* 0x004e64000c1e1100 */
[----:B-1----:R-:W-:-:S05]  /*58a0*/  PRMT R3, R157, 0x8880, RZ ;  /* 0x000088809d037816 */ /* 0x002fca00000000ff */
[----:B------:R-:W-:-:S07]  /*58b0*/  IMAD R12, R3, R156, RZ ;  /* 0x0000009c030c7224 */ /* 0x000fce00078e02ff */
.L_x_232:
[----:B------:R-:W-:Y:S05]  /*58c0*/  BSYNC B1 ;  /* 0x0000000000017941 */ /* 0x000fea0003800000 */
.L_x_231:
        /* <DEDUP_REMOVED lines=11> */
.L_x_234:
[----:B------:R-:W-:Y:S05]  /*5980*/  BSYNC B1 ;  /* 0x0000000000017941 */ /* 0x000fea0003800000 */
.L_x_233:
[----:B-1----:R-:W-:Y:S01]  /*5990*/  @!P4 IMAD R3, R122, R155, R12 ;  /* 0x0000009b7a03c224 */ /* 0x002fe200078e020c */
[----:B------:R-:W-:Y:S04]  /*59a0*/  BSSY B1, `(.L_x_235) ;  /* 0x0000006000017945 */ /* 0x000fe80003800000 */
[----:B------:R1:W-:Y:S01]  /*59b0*/  @!P4 STG.E.U8 desc[UR36][R6.64+0xc0], R3 ;  /* 0x0000c0030600c986 */ /* 0x0003e2000c101124 */
[----:B------:R-:W-:Y:S05]  /*59c0*/  @P3 BRA `(.L_x_236) ;  /* 0x00000000000c3947 */ /* 0x000fea0003800000 */
[----:B--2---:R-:W1:Y:S02]  /*59d0*/  LDG.E.U8 R157, desc[UR36][R10.64+0xc1] ;  /* 0x0000c1240a9d7981 */ /* 0x004e64000c1e1100 */
[----:B-1----:R-:W-:-:S05]  /*59e0*/  PRMT R3, R157, 0x8880, RZ ;  /* 0x000088809d037816 */ /* 0x002fca00000000ff */
[----:B------:R-:W-:-:S07]  /*59f0*/  IMAD R12, R3, R156, RZ ;  /* 0x0000009c030c7224 */ /* 0x000fce00078e02ff */
.L_x_236:
[----:B------:R-:W-:Y:S05]  /*5a00*/  BSYNC B1 ;  /* 0x0000000000017941 */ /* 0x000fea0003800000 */
.L_x_235:
[----:B------:R-:W-:Y:S01]  /*5a10*/  @!P3 IMAD R123, R123, R155, R12 ;  /* 0x0000009b7b7bb224 */ /* 0x000fe200078e020c */
[----:B------:R-:W-:Y:S04]  /*5a20*/  BSSY B1, `(.L_x_237) ;  /* 0x0000006000017945 */ /* 0x000fe80003800000 */
[----:B------:R0:W-:Y:S01]  /*5a30*/  @!P3 STG.E.U8 desc[UR36][R6.64+0xc1], R123 ;  /* 0x0000c17b0600b986 */ /* 0x0001e2000c101124 */
[----:B------:R-:W-:Y:S05]  /*5a40*/  @P5 BRA `(.L_x_238) ;  /* 0x00000000000c5947 */ /* 0x000fea0003800000 */
[----:B--2---:R-:W1:Y:S02]  /*5a50*/  LDG.E.U8 R157, desc[UR36][R8.64+0xc8] ;  /* 0x0000c824089d7981 */ /* 0x004e64000c1e1100 */
[----:B-1----:R-:W-:-:S05]  /*5a60*/  PRMT R3, R157, 0x8880, RZ ;  /* 0x000088809d037816 */ /* 0x002fca00000000ff */
[----:B------:R-:W-:-:S07]  /*5a70*/  IMAD R12, R3, R156, RZ ;  /* 0x0000009c030c7224 */ /* 0x000fce00078e02ff */
.L_x_238:
[----:B------:R-:W-:Y:S05]  /*5a80*/  BSYNC B1 ;  /* 0x0000000000017941 */ /* 0x000fea0003800000 */
.L_x_237:
[----:B-1----:R-:W-:Y:S01]  /*5a90*/  @!P5 IMAD R3, R124, R155, R12 ;  /* 0x0000009b7c03d224 */ /* 0x002fe200078e020c */
[----:B------:R-:W-:Y:S04]  /*5aa0*/  BSSY B1, `(.L_x_239) ;  /* 0x0000006000017945 */ /* 0x000fe80003800000 */
[----:B------:R1:W-:Y:S01]  /*5ab0*/  @!P5 STG.E.U8 desc[UR36][R4.64+0xc8], R3 ;  /* 0x0000c8030400d986 */ /* 0x0003e2000c101124 */
[----:B------:R-:W-:Y:S05]  /*5ac0*/  @P2 BRA `(.L_x_240) ;  /* 0x00000000000c2947 */ /* 0x000fea0003800000 */
[----:B--2---:R-:W1:Y:S02]  /*5ad0*/  LDG.E.U8 R157, desc[UR36][R8.64+0xc9] ;  /* 0x0000c924089d7981 */ /* 0x004e64000c1e1100 */
[----:B-1----:R-:W-:-:S05]  /*5ae0*/  PRMT R3, R157, 0x8880, RZ ;  /* 0x000088809d037816 */ /* 0x002fca00000000ff */
[----:B------:R-:W-:-:S07]  /*5af0*/  IMAD R12, R3, R156, RZ ;  /* 0x0000009c030c7224 */ /* 0x000fce00078e02ff */
.L_x_240:
[----:B------:R-:W-:Y:S05]  /*5b00*/  BSYNC B1 ;  /* 0x0000000000017941 */ /* 0x000fea0003800000 */
.L_x_239:
        /* <DEDUP_REMOVED lines=11> */
.L_x_242:
[----:B------:R-:W-:Y:S05]  /*5bc0*/  BSYNC B1 ;  /* 0x0000000000017941 */ /* 0x000fea0003800000 */
.L_x_241:
[----:B-1----:R-:W-:Y:S01]  /*5bd0*/  @!P4 IMAD R3, R126, R155, R12 ;  /* 0x0000009b7e03c224 */ /* 0x002fe200078e020c */
[----:B------:R-:W-:Y:S04]  /*5be0*/  BSSY B1, `(.L_x_243) ;  /* 0x0000006000017945 */ /* 0x000fe80003800000 */
[----:B------:R1:W-:Y:S01]  /*5bf0*/  @!P4 STG.E.U8 desc[UR36][R6.64+0xc8], R3 ;  /* 0x0000c8030600c986 */ /* 0x0003e2000c101124 */
[----:B------:R-:W-:Y:S05]  /*5c00*/  @P3 BRA `(.L_x_244) ;  /* 0x00000000000c3947 */ /* 0x000fea0003800000 */
[----:B--2---:R-:W1:Y:S02]  /*5c10*/  LDG.E.U8 R157, desc[UR36][R10.64+0xc9] ;  /* 0x0000c9240a9d7981 */ /* 0x004e64000c1e1100 */
[----:B-1----:R-:W-:-:S05]  /*5c20*/  PRMT R3, R157, 0x8880, RZ ;  /* 0x000088809d037816 */ /* 0x002fca00000000ff */
[----:B------:R-:W-:-:S07]  /*5c30*/  IMAD R12, R3, R156, RZ ;  /* 0x0000009c030c7224 */ /* 0x000fce00078e02ff */
.L_x_244:
[----:B------:R-:W-:Y:S05]  /*5c40*/  BSYNC B1 ;  /* 0x0000000000017941 */ /* 0x000fea0003800000 */
.L_x_243:
[----:B------:R-:W-:Y:S01]  /*5c50*/  @!P3 IMAD R127, R127, R155, R12 ;  /* 0x0000009b7f7fb224 */ /* 0x000fe200078e020c */
[----:B------:R-:W-:Y:S04]  /*5c60*/  BSSY B1, `(.L_x_245) ;  /* 0x0000006000017945 */ /* 0x000fe80003800000 */
[----:B------:R0:W-:Y:S01]  /*5c70*/  @!P3 STG.E.U8 desc[UR36][R6.64+0xc9], R127 ;  /* 0x0000c97f0600b986 */ /* 0x0001e2000c101124 */
[----:B------:R-:W-:Y:S05]  /*5c80*/  @P5 BRA `(.L_x_246) ;  /* 0x00000000000c5947 */ /* 0x000fea0003800000 */
[----:B--2---:R-:W1:Y:S02]  /*5c90*/  LDG.E.U8 R157, desc[UR36][R8.64+0xd0] ;  /* 0x0000d024089d7981 */ /* 0x004e64000c1e1100 */
[----:B-1----:R-:W-:-:S05]  /*5ca0*/  PRMT R3, R157, 0x8880, RZ ;  /* 0x000088809d037816 */ /* 0x002fca00000000ff */
[----:B------:R-:W-:-:S07]  /*5cb0*/  IMAD R12, R3, R156, RZ ;  /* 0x0000009c030c7224 */ /* 0x000fce00078e02ff */
.L_x_246:
[----:B------:R-:W-:Y:S05]  /*5cc0*/  BSYNC B1 ;  /* 0x0000000000017941 */ /* 0x000fea0003800000 */
.L_x_245:
[----:B-1----:R-:W-:Y:S01]  /*5cd0*/  @!P5 IMAD R3, R128, R155, R12 ;  /* 0x0000009b8003d224 */ /* 0x002fe200078e020c */
[----:B------:R-:W-:Y:S04]  /*5ce0*/  BSSY B1, `(.L_x_247) ;  /* 0x0000006000017945 */ /* 0x000fe80003800000 */
[----:B------:R1:W-:Y:S01]  /*5cf0*/  @!P5 STG.E.U8 desc[UR36][R4.64+0xd0], R3 ;  /* 0x0000d0030400d986 */ /* 0x0003e2000c101124 */
[----:B------:R-:W-:Y:S05]  /*5d00*/  @P2 BRA `(.L_x_248) ;  /* 0x00000000000c2947 */ /* 0x000fea0003800000 */
[----:B--2---:R-:W1:Y:S02]  /*5d10*/  LDG.E.U8 R157, desc[UR36][R8.64+0xd1] ;  /* 0x0000d124089d7981 */ /* 0x004e64000c1e1100 */
[----:B-1----:R-:W-:-:S05]  /*5d20*/  PRMT R3, R157, 0x8880, RZ ;  /* 0x000088809d037816 */ /* 0x002fca00000000ff */
[----:B------:R-:W-:-:S07]  /*5d30*/  IMAD R12, R3, R156, RZ ;  /* 0x0000009c030c7224 */ /* 0x000fce00078e02ff */
.L_x_248:
[----:B------:R-:W-:Y:S05]  /*5d40*/  BSYNC B1 ;  /* 0x0000000000017941 */ /* 0x000fea0003800000 */
.L_x_247:
        /* <DEDUP_REMOVED lines=11> */
.L_x_250:
[----:B------:R-:W-:Y:S05]  /*5e00*/  BSYNC B1 ;  /* 0x0000000000017941 */ /* 0x000fea0003800000 */
.L_x_249:
[----:B-1----:R-:W-:Y:S01]  /*5e10*/  @!P4 IMAD R3, R130, R155, R12 ;  /* 0x0000009b8203c224 */ /* 0x002fe200078e020c */
[----:B------:R-:W-:Y:S04]  /*5e20*/  BSSY B1, `(.L_x_251) ;  /* 0x0000006000017945 */ /* 0x000fe80003800000 */
[----:B------:R1:W-:Y:S01]  /*5e30*/  @!P4 STG.E.U8 desc[UR36][R6.64+0xd0], R3 ;  /* 0x0000d0030600c986 */ /* 0x0003e2000c101124 */
[----:B------:R-:W-:Y:S05]  /*5e40*/  @P3 BRA `(.L_x_252) ;  /* 0x00000000000c3947 */ /* 0x000fea0003800000 */
[----:B--2---:R-:W1:Y:S02]  /*5e50*/  LDG.E.U8 R157, desc[UR36][R10.64+0xd1] ;  /* 0x0000d1240a9d7981 */ /* 0x004e64000c1e1100 */
[----:B-1----:R-:W-:-:S05]  /*5e60*/  PRMT R3, R157, 0x8880, RZ ;  /* 0x000088809d037816 */ /* 0x002fca00000000ff */
[----:B------:R-:W-:-:S07]  /*5e70*/  IMAD R12, R3, R156, RZ ;  /* 0x0000009c030c7224 */ /* 0x000fce00078e02ff */
.L_x_252:
[----:B------:R-:W-:Y:S05]  /*5e80*/  BSYNC B1 ;  /* 0x0000000000017941 */ /* 0x000fea0003800000 */
.L_x_251:
[----:B------:R-:W-:Y:S01]  /*5e90*/  @!P3 IMAD R131, R131, R155, R12 ;  /* 0x0000009b8383b224 */ /* 0x000fe200078e020c */
[----:B------:R-:W-:Y:S04]  /*5ea0*/  BSSY B1, `(.L_x_253) ;  /* 0x0000006000017945 */ /* 0x000fe80003800000 */
[----:B------:R0:W-:Y:S01]  /*5eb0*/  @!P3 STG.E.U8 desc[UR36][R6.64+0xd1], R131 ;  /* 0x0000d1830600b986 */ /* 0x0001e2000c101124 */
[----:B------:R-:W-:Y:S05]  /*5ec0*/  @P5 BRA `(.L_x_254) ;  /* 0x00000000000c5947 */ /* 0x000fea0003800000 */
[----:B--2---:R-:W1:Y:S02]  /*5ed0*/  LDG.E.U8 R157, desc[UR36][R8.64+0xd8] ;  /* 0x0000d824089d7981 */ /* 0x004e64000c1e1100 */
[----:B-1----:R-:W-:-:S05]  /*5ee0*/  PRMT R3, R157, 0x8880, RZ ;  /* 0x000088809d037816 */ /* 0x002fca00000000ff */
[----:B------:R-:W-:-:S07]  /*5ef0*/  IMAD R12, R3, R156, RZ ;  /* 0x0000009c030c7224 */ /* 0x000fce00078e02ff */
.L_x_254:
[----:B------:R-:W-:Y:S05]  /*5f00*/  BSYNC B1 ;  /* 0x0000000000017941 */ /* 0x000fea0003800000 */
.L_x_253:
[----:B-1----:R-:W-:Y:S01]  /*5f10*/  @!P5 IMAD R3, R132, R155, R12 ;  /* 0x0000009b8403d224 */ /* 0x002fe200078e020c */
[----:B------:R-:W-:Y:S04]  /*5f20*/  BSSY B1, `(.L_x_255) ;  /* 0x0000006000017945 */ /* 0x000fe80003800000 */
[----:B------:R1:W-:Y:S01]  /*5f30*/  @!P5 STG.E.U8 desc[UR36][R4.64+0xd8], R3 ;  /* 0x0000d8030400d986 */ /* 0x0003e2000c101124 */
[----:B------:R-:W-:Y:S05]  /*5f40*/  @P2 BRA `(.L_x_256) ;  /* 0x00000000000c2947 */ /* 0x000fea0003800000 */
[----:B--2---:R-:W1:Y:S02]  /*5f50*/  LDG.E.U8 R157, desc[UR36][R8.64+0xd9] ;  /* 0x0000d924089d7981 */ /* 0x004e64000c1e1100 */
[----:B-1----:R-:W-:-:S05]  /*5f60*/  PRMT R3, R157, 0x8880, RZ ;  /* 0x000088809d037816 */ /* 0x002fca00000000ff */
[----:B------:R-:W-:-:S07]  /*5f70*/  IMAD R12, R3, R156, RZ ;  /* 0x0000009c030c7224 */ /* 0x000fce00078e02ff */
.L_x_256:
[----:B------:R-:W-:Y:S05]  /*5f80*/  BSYNC B1 ;  /* 0x0000000000017941 */ /* 0x000fea0003800000 */
.L_x_255:
        /* <DEDUP_REMOVED lines=11> */
.L_x_258:
[----:B------:R-:W-:Y:S05]  /*6040*/  BSYNC B1 ;  /* 0x0000000000017941 */ /* 0x000fea0003800000 */
.L_x_257:
[----:B-1----:R-:W-:Y:S01]  /*6050*/  @!P4 IMAD R3, R134, R155, R12 ;  /* 0x0000009b8603c224 */ /* 0x002fe200078e020c */
[----:B------:R-:W-:Y:S04]  /*6060*/  BSSY B1, `(.L_x_259) ;  /* 0x0000006000017945 */ /* 0x000fe80003800000 */
[----:B------:R1:W-:Y:S01]  /*6070*/  @!P4 STG.E.U8 desc[UR36][R6.64+0xd8], R3 ;  /* 0x0000d8030600c986 */ /* 0x0003e2000c101124 */
[----:B------:R-:W-:Y:S05]  /*6080*/  @P3 BRA `(.L_x_260) ;  /* 0x00000000000c3947 */ /* 0x000fea0003800000 */
[----:B--2---:R-:W1:Y:S02]  /*6090*/  LDG.E.U8 R157, desc[UR36][R10.64+0xd9] ;  /* 0x0000d9240a9d7981 */ /* 0x004e64000c1e1100 */
[----:B-1----:R-:W-:-:S05]  /*60a0*/  PRMT R3, R157, 0x8880, RZ ;  /* 0x000088809d037816 */ /* 0x002fca00000000ff */
[----:B------:R-:W-:-:S07]  /*60b0*/  IMAD R12, R3, R156, RZ ;  /* 0x0000009c030c7224 */ /* 0x000fce00078e02ff */
.L_x_260:
[----:B------:R-:W-:Y:S05]  /*60c0*/  BSYNC B1 ;  /* 0x0000000000017941 */ /* 0x000fea0003800000 */
.L_x_259:
[----:B------:R-:W-:Y:S01]  /*60d0*/  @!P3 IMAD R135, R135, R155, R12 ;  /* 0x0000009b8787b224 */ /* 0x000fe200078e020c */
[----:B------:R-:W-:Y:S04]  /*60e0*/  BSSY B1, `(.L_x_261) ;  /* 0x0000006000017945 */ /* 0x000fe80003800000 */
[----:B------:R0:W-:Y:S01]  /*60f0*/  @!P3 STG.E.U8 desc[UR36][R6.64+0xd9], R135 ;  /* 0x0000d9870600b986 */ /* 0x0001e2000c101124 */
[----:B------:R-:W-:Y:S05]  /*6100*/  @P5 BRA `(.L_x_262) ;  /* 0x00000000000c5947 */ /* 0x000fea0003800000 */
[----:B--2---:R-:W1:Y:S02]  /*6110*/  LDG.E.U8 R157, desc[UR36][R8.64+0xe0] ;  /* 0x0000e024089d7981 */ /* 0x004e64000c1e1100 */
[----:B-1----:R-:W-:-:S05]  /*6120*/  PRMT R3, R157, 0x8880, RZ ;  /* 0x000088809d037816 */ /* 0x002fca00000000ff */
[----:B------:R-:W-:-:S07]  /*6130*/  IMAD R12, R3, R156, RZ ;  /* 0x0000009c030c7224 */ /* 0x000fce00078e02ff */
.L_x_262:
[----:B------:R-:W-:Y:S05]  /*6140*/  BSYNC B1 ;  /* 0x0000000000017941 */ /* 0x000fea0003800000 */
.L_x_261:
[----:B-1----:R-:W-:Y:S01]  /*6150*/  @!P5 IMAD R3, R136, R155, R12 ;  /* 0x0000009b8803d224 */ /* 0x002fe200078e020c */
[----:B------:R-:W-:Y:S04]  /*6160*/  BSSY B1, `(.L_x_263) ;  /* 0x0000006000017945 */ /* 0x000fe80003800000 */
[----:B------:R1:W-:Y:S01]  /*6170*/  @!P5 STG.E.U8 desc[UR36][R4.64+0xe0], R3 ;  /* 0x0000e0030400d986 */ /* 0x0003e2000c101124 */
[----:B------:R-:W-:Y:S05]  /*6180*/  @P2 BRA `(.L_x_264) ;  /* 0x00000000000c2947 */ /* 0x000fea0003800000 */
[----:B--2---:R-:W1:Y:S02]  /*6190*/  LDG.E.U8 R157, desc[UR36][R8.64+0xe1] ;  /* 0x0000e124089d7981 */ /* 0x004e64000c1e1100 */
[----:B-1----:R-:W-:-:S05]  /*61a0*/  PRMT R3, R157, 0x8880, RZ ;  /* 0x000088809d037816 */ /* 0x002fca00000000ff */
[----:B------:R-:W-:-:S07]  /*61b0*/  IMAD R12, R3, R156, RZ ;  /* 0x0000009c030c7224 */ /* 0x000fce00078e02ff */
.L_x_264:
[----:B------:R-:W-:Y:S05]  /*61c0*/  BSYNC B1 ;  /* 0x0000000000017941 */ /* 0x000fea0003800000 */
.L_x_263:
        /* <DEDUP_REMOVED lines=11> */
.L_x_266:
[----:B------:R-:W-:Y:S05]  /*6280*/  BSYNC B1 ;  /* 0x0000000000017941 */ /* 0x000fea0003800000 */
.L_x_265:
[----:B-1----:R-:W-:Y:S01]  /*6290*/  @!P4 IMAD R3, R138, R155, R12 ;  /* 0x0000009b8a03c224 */ /* 0x002fe200078e020c */
[----:B------:R-:W-:Y:S04]  /*62a0*/  BSSY B1, `(.L_x_267) ;  /* 0x0000006000017945 */ /* 0x000fe80003800000 */
[----:B------:R1:W-:Y:S01]  /*62b0*/  @!P4 STG.E.U8 desc[UR36][R6.64+0xe0], R3 ;  /* 0x0000e0030600c986 */ /* 0x0003e2000c101124 */
[----:B------:R-:W-:Y:S05]  /*62c0*/  @P3 BRA `(.L_x_268) ;  /* 0x00000000000c3947 */ /* 0x000fea0003800000 */
[----:B--2---:R-:W1:Y:S02]  /*62d0*/  LDG.E.U8 R157, desc[UR36][R10.64+0xe1] ;  /* 0x0000e1240a9d7981 */ /* 0x004e64000c1e1100 */
[----:B-1----:R-:W-:-:S05]  /*62e0*/  PRMT R3, R157, 0x8880, RZ ;  /* 0x000088809d037816 */ /* 0x002fca00000000ff */
[----:B------:R-:W-:-:S07]  /*62f0*/  IMAD R12, R3, R156, RZ ;  /* 0x0000009c030c7224 */ /* 0x000fce00078e02ff */
.L_x_268:
[----:B------:R-:W-:Y:S05]  /*6300*/  BSYNC B1 ;  /* 0x0000000000017941 */ /* 0x000fea0003800000 */
.L_x_267:
[----:B------:R-:W-:Y:S01]  /*6310*/  @!P3 IMAD R139, R139, R155, R12 ;  /* 0x0000009b8b8bb224 */ /* 0x000fe200078e020c */
[----:B------:R-:W-:Y:S04]  /*6320*/  BSSY B1, `(.L_x_269) ;  /* 0x0000006000017945 */ /* 0x000fe80003800000 */
[----:B------:R0:W-:Y:S01]  /*6330*/  @!P3 STG.E.U8 desc[UR36][R6.64+0xe1], R139 ;  /* 0x0000e18b0600b986 */ /* 0x0001e2000c101124 */
[----:B------:R-:W-:Y:S05]  /*6340*/  @P5 BRA `(.L_x_270) ;  /* 0x00000000000c5947 */ /* 0x000fea0003800000 */
[----:B--2---:R-:W1:Y:S02]  /*6350*/  LDG.E.U8 R157, desc[UR36][R8.64+0xe8] ;  /* 0x0000e824089d7981 */ /* 0x004e64000c1e1100 */
[----:B-1----:R-:W-:-:S05]  /*6360*/  PRMT R3, R157, 0x8880, RZ ;  /* 0x000088809d037816 */ /* 0x002fca00000000ff */
[----:B------:R-:W-:-:S07]  /*6370*/  IMAD R12, R3, R156, RZ ;  /* 0x0000009c030c7224 */ /* 0x000fce00078e02ff */
.L_x_270:
[----:B------:R-:W-:Y:S05]  /*6380*/  BSYNC B1 ;  /* 0x0000000000017941 */ /* 0x000fea0003800000 */
.L_x_269:
[----:B-1----:R-:W-:Y:S01]  /*6390*/  @!P5 IMAD R3, R140, R155, R12 ;  /* 0x0000009b8c03d224 */ /* 0x002fe200078e020c */
[----:B------:R-:W-:Y:S04]  /*63a0*/  BSSY B1, `(.L_x_271) ;  /* 0x0000006000017945 */ /* 0x000fe80003800000 */
[----:B------:R1:W-:Y:S01]  /*63b0*/  @!P5 STG.E.U8 desc[UR36][R4.64+0xe8], R3 ;  /* 0x0000e8030400d986 */ /* 0x0003e2000c101124 */
[----:B------:R-:W-:Y:S05]  /*63c0*/  @P2 BRA `(.L_x_272) ;  /* 0x00000000000c2947 */ /* 0x000fea0003800000 */
[----:B--2---:R-:W1:Y:S02]  /*63d0*/  LDG.E.U8 R157, desc[UR36][R8.64+0xe9] ;  /* 0x0000e924089d7981 */ /* 0x004e64000c1e1100 */
[----:B-1----:R-:W-:-:S05]  /*63e0*/  PRMT R3, R157, 0x8880, RZ ;  /* 0x000088809d037816 */ /* 0x002fca00000000ff */
[----:B------:R-:W-:-:S07]  /*63f0*/  IMAD R12, R3, R156, RZ ;  /* 0x0000009c030c7224 */ /* 0x000fce00078e02ff */
.L_x_272:
[----:B------:R-:W-:Y:S05]  /*6400*/  BSYNC B1 ;  /* 0x0000000000017941 */ /* 0x000fea0003800000 */
.L_x_271:
        /* <DEDUP_REMOVED lines=11> */
.L_x_274:
[----:B------:R-:W-:Y:S05]  /*64c0*/  BSYNC B1 ;  /* 0x0000000000017941 */ /* 0x000fea0003800000 */
.L_x_273:
[----:B-1----:R-:W-:Y:S01]  /*64d0*/  @!P4 IMAD R3, R142, R155, R12 ;  /* 0x0000009b8e03c224 */ /* 0x002fe200078e020c */
[----:B------:R-:W-:Y:S04]  /*64e0*/  BSSY B1, `(.L_x_275) ;  /* 0x0000006000017945 */ /* 0x000fe80003800000 */
[----:B------:R1:W-:Y:S01]  /*64f0*/  @!P4 STG.E.U8 desc[UR36][R6.64+0xe8], R3 ;  /* 0x0000e8030600c986 */ /* 0x0003e2000c101124 */
[----:B------:R-:W-:Y:S05]  /*6500*/  @P3 BRA `(.L_x_276) ;  /* 0x00000000000c3947 */ /* 0x000fea0003800000 */
[----:B--2---:R-:W1:Y:S02]  /*6510*/  LDG.E.U8 R157, desc[UR36][R10.64+0xe9] ;  /* 0x0000e9240a9d7981 */ /* 0x004e64000c1e1100 */
[----:B-1----:R-:W-:-:S05]  /*6520*/  PRMT R3, R157, 0x8880, RZ ;  /* 0x000088809d037816 */ /* 0x002fca00000000ff */
[----:B------:R-:W-:-:S07]  /*6530*/  IMAD R12, R3, R156, RZ ;  /* 0x0000009c030c7224 */ /* 0x000fce00078e02ff */
.L_x_276:
[----:B------:R-:W-:Y:S05]  /*6540*/  BSYNC B1 ;  /* 0x0000000000017941 */ /* 0x000fea0003800000 */
.L_x_275:
[----:B------:R-:W-:Y:S01]  /*6550*/  @!P3 IMAD R143, R143, R155, R12 ;  /* 0x0000009b8f8fb224 */ /* 0x000fe200078e020c */
[----:B------:R-:W-:Y:S04]  /*6560*/  BSSY B1, `(.L_x_277) ;  /* 0x0000006000017945 */ /* 0x000fe80003800000 */
[----:B------:R0:W-:Y:S01]  /*6570*/  @!P3 STG.E.U8 desc[UR36][R6.64+0xe9], R143 ;  /* 0x0000e98f0600b986 */ /* 0x0001e2000c101124 */
[----:B------:R-:W-:Y:S05]  /*6580*/  @P5 BRA `(.L_x_278) ;  /* 0x00000000000c5947 */ /* 0x000fea0003800000 */
[----:B--2---:R-:W1:Y:S02]  /*6590*/  LDG.E.U8 R157, desc[UR36][R8.64+0xf0] ;  /* 0x0000f024089d7981 */ /* 0x004e64000c1e1100 */
[----:B-1----:R-:W-:-:S05]  /*65a0*/  PRMT R3, R157, 0x8880, RZ ;  /* 0x000088809d037816 */ /* 0x002fca00000000ff */
[----:B------:R-:W-:-:S07]  /*65b0*/  IMAD R12, R3, R156, RZ ;  /* 0x0000009c030c7224 */ /* 0x000fce00078e02ff */
.L_x_278:
[----:B------:R-:W-:Y:S05]  /*65c0*/  BSYNC B1 ;  /* 0x0000000000017941 */ /* 0x000fea0003800000 */
.L_x_277:
[----:B-1----:R-:W-:Y:S01]  /*65d0*/  @!P5 IMAD R3, R144, R155, R12 ;  /* 0x0000009b9003d224 */ /* 0x002fe200078e020c */
[----:B------:R-:W-:Y:S04]  /*65e0*/  BSSY B1, `(.L_x_279) ;  /* 0x0000006000017945 */ /* 0x000fe80003800000 */
[----:B------:R1:W-:Y:S01]  /*65f0*/  @!P5 STG.E.U8 desc[UR36][R4.64+0xf0], R3 ;  /* 0x0000f0030400d986 */ /* 0x0003e2000c101124 */
[----:B------:R-:W-:Y:S05]  /*6600*/  @P2 BRA `(.L_x_280) ;  /* 0x00000000000c2947 */ /* 0x000fea0003800000 */
[----:B--2---:R-:W1:Y:S02]  /*6610*/  LDG.E.U8 R157, desc[UR36][R8.64+0xf1] ;  /* 0x0000f124089d7981 */ /* 0x004e64000c1e1100 */
[----:B-1----:R-:W-:-:S05]  /*6620*/  PRMT R3, R157, 0x8880, RZ ;  /* 0x000088809d037816 */ /* 0x002fca00000000ff */
[----:B------:R-:W-:-:S07]  /*6630*/  IMAD R12, R3, R156, RZ ;  /* 0x0000009c030c7224 */ /* 0x000fce00078e02ff */
.L_x_280:
[----:B------:R-:W-:Y:S05]  /*6640*/  BSYNC B1 ;  /* 0x0000000000017941 */ /* 0x000fea0003800000 */
.L_x_279:
[C---:B------:R-:W-:Y:S01]  /*6650*/  ISETP.LT.OR P4, PT, R0.reuse, 0xf1, !P0 ;  /* 0x000000f10000780c */ /* 0x040fe20004781670 */
[----:B------:R-:W-:Y:S01]  /*6660*/  @!P2 IMAD R145, R145, R155, R12 ;  /* 0x0000009b9191a224 */ /* 0x000fe200078e020c */
[----:B------:R-:W-:Y:S01]  /*6670*/  BSSY B1, `(.L_x_281) ;  /* 0x000000a000017945 */ /* 0x000fe20003800000 */
[C---:B------:R-:W-:Y:S02]  /*6680*/  ISETP.LT.OR P3, PT, R0.reuse, 0xf2, !P0 ;  /* 0x000000f20000780c */ /* 0x040fe40004761670 */
        /* <DEDUP_REMOVED lines=8> */
.L_x_282:
[----:B------:R-:W-:Y:S05]  /*6710*/  BSYNC B1 ;  /* 0x0000000000017941 */ /* 0x000fea0003800000 */
.L_x_281:
[----:B-1----:R-:W-:Y:S01]  /*6720*/  @!P4 IMAD R3, R146, R155, R12 ;  /* 0x0000009b9203c224 */ /* 0x002fe200078e020c */
[----:B------:R-:W-:Y:S04]  /*6730*/  BSSY B1, `(.L_x_283) ;  /* 0x0000006000017945 */ /* 0x000fe80003800000 */
[----:B------:R1:W-:Y:S01]  /*6740*/  @!P4 STG.E.U8 desc[UR36][R6.64+0xf0], R3 ;  /* 0x0000f0030600c986 */ /* 0x0003e2000c101124 */
[----:B------:R-:W-:Y:S05]  /*6750*/  @P3 BRA `(.L_x_284) ;  /* 0x00000000000c3947 */ /* 0x000fea0003800000 */
[----:B--2---:R-:W1:Y:S02]  /*6760*/  LDG.E.U8 R157, desc[UR36][R10.64+0xf1] ;  /* 0x0000f1240a9d7981 */ /* 0x004e64000c1e1100 */
[----:B-1----:R-:W-:-:S05]  /*6770*/  PRMT R3, R157, 0x8880, RZ ;  /* 0x000088809d037816 */ /* 0x002fca00000000ff */
[----:B------:R-:W-:-:S07]  /*6780*/  IMAD R12, R3, R156, RZ ;  /* 0x0000009c030c7224 */ /* 0x000fce00078e02ff */
.L_x_284:
[----:B------:R-:W-:Y:S05]  /*6790*/  BSYNC B1 ;  /* 0x0000000000017941 */ /* 0x000fea0003800000 */
.L_x_283:
[----:B------:R-:W-:Y:S01]  /*67a0*/  @!P3 IMAD R147, R147, R155, R12 ;  /* 0x0000009b9393b224 */ /* 0x000fe200078e020c */
[----:B------:R-:W-:Y:S04]  /*67b0*/  BSSY B1, `(.L_x_285) ;  /* 0x0000006000017945 */ /* 0x000fe80003800000 */
[----:B------:R0:W-:Y:S01]  /*67c0*/  @!P3 STG.E.U8 desc[UR36][R6.64+0xf1], R147 ;  /* 0x0000f1930600b986 */ /* 0x0001e2000c101124 */
[----:B------:R-:W-:Y:S05]  /*67d0*/  @P2 BRA `(.L_x_286) ;  /* 0x00000000000c2947 */ /* 0x000fea0003800000 */
[----:B--2---:R-:W1:Y:S02]  /*67e0*/  LDG.E.U8 R157, desc[UR36][R8.64+0xf8] ;  /* 0x0000f824089d7981 */ /* 0x004e64000c1e1100 */
[----:B-1----:R-:W-:-:S05]  /*67f0*/  PRMT R3, R157, 0x8880, RZ ;  /* 0x000088809d037816 */ /* 0x002fca00000000ff */
[----:B------:R-:W-:-:S07]  /*6800*/  IMAD R12, R3, R156, RZ ;  /* 0x0000009c030c7224 */ /* 0x000fce00078e02ff */
.L_x_286:
[----:B------:R-:W-:Y:S05]  /*6810*/  BSYNC B1 ;  /* 0x0000000000017941 */ /* 0x000fea0003800000 */
.L_x_285:
[----:B-1----:R-:W-:Y:S01]  /*6820*/  @!P2 IMAD R3, R148, R155, R12 ;  /* 0x0000009b9403a224 */ /* 0x002fe200078e020c */
[----:B------:R-:W-:Y:S04]  /*6830*/  BSSY B1, `(.L_x_287) ;  /* 0x0000006000017945 */ /* 0x000fe80003800000 */
[----:B------:R1:W-:Y:S01]  /*6840*/  @!P2 STG.E.U8 desc[UR36][R4.64+0xf8], R3 ;  /* 0x0000f8030400a986 */ /* 0x0003e2000c101124 */
[----:B------:R-:W-:Y:S05]  /*6850*/  @P1 BRA `(.L_x_288) ;  /* 0x00000000000c1947 */ /* 0x000fea0003800000 */
[----:B--2---:R-:W1:Y:S02]  /*6860*/  LDG.E.U8 R157, desc[UR36][R8.64+0xf9] ;  /* 0x0000f924089d7981 */ /* 0x004e64000c1e1100 */
[----:B-1----:R-:W-:-:S05]  /*6870*/  PRMT R3, R157, 0x8880, RZ ;  /* 0x000088809d037816 */ /* 0x002fca00000000ff */
[----:B------:R-:W-:-:S07]  /*6880*/  IMAD R12, R3, R156, RZ ;  /* 0x0000009c030c7224 */ /* 0x000fce00078e02ff */
.L_x_288:
[----:B------:R-:W-:Y:S05]  /*6890*/  BSYNC B1 ;  /* 0x0000000000017941 */ /* 0x000fea0003800000 */
.L_x_287:
[----:B------:R-:W-:Y:S01]  /*68a0*/  @!P1 IMAD R149, R149, R155, R12 ;  /* 0x0000009b95959224 */ /* 0x000fe200078e020c */
[----:B------:R-:W-:Y:S04]  /*68b0*/  BSSY B1, `(.L_x_289) ;  /* 0x0000006000017945 */ /* 0x000fe80003800000 */
[----:B------:R0:W-:Y:S01]  /*68c0*/  @!P1 STG.E.U8 desc[UR36][R4.64+0xf9], R149 ;  /* 0x0000f99504009986 */ /* 0x0001e2000c101124 */
[----:B------:R-:W-:Y:S05]  /*68d0*/  @P5 BRA `(.L_x_290) ;  /* 0x00000000000c5947 */ /* 0x000fea0003800000 */
[----:B--2---:R-:W1:Y:S02]  /*68e0*/  LDG.E.U8 R157, desc[UR36][R10.64+0xf8] ;  /* 0x0000f8240a9d7981 */ /* 0x004e64000c1e1100 */
[----:B-1----:R-:W-:-:S05]  /*68f0*/  PRMT R3, R157, 0x8880, RZ ;  /* 0x000088809d037816 */ /* 0x002fca00000000ff */
[----:B------:R-:W-:-:S07]  /*6900*/  IMAD R12, R3, R156, RZ ;  /* 0x0000009c030c7224 */ /* 0x000fce00078e02ff */
.L_x_290:
[----:B------:R-:W-:Y:S05]  /*6910*/  BSYNC B1 ;  /* 0x0000000000017941 */ /* 0x000fea0003800000 */
.L_x_289:
[----:B-1----:R-:W-:Y:S01]  /*6920*/  @!P5 IMAD R3, R150, R155, R12 ;  /* 0x0000009b9603d224 */ /* 0x002fe200078e020c */
[----:B------:R-:W-:Y:S01]  /*6930*/  ISETP.LT.OR P0, PT, R0, 0xfa, !P0 ;  /* 0x000000fa0000780c */ /* 0x000fe20004701670 */
[----:B------:R-:W-:Y:S03]  /*6940*/  BSSY B1, `(.L_x_291) ;  /* 0x0000006000017945 */ /* 0x000fe60003800000 */
[----:B------:R1:W-:Y:S09]  /*6950*/  @!P5 STG.E.U8 desc[UR36][R6.64+0xf8], R3 ;  /* 0x0000f8030600d986 */ /* 0x0003f2000c101124 */
[----:B------:R-:W-:Y:S05]  /*6960*/  @P0 BRA `(.L_x_292) ;  /* 0x00000000000c0947 */ /* 0x000fea0003800000 */
[----:B--2---:R-:W1:Y:S02]  /*6970*/  LDG.E.U8 R157, desc[UR36][R10.64+0xf9] ;  /* 0x0000f9240a9d7981 */ /* 0x004e64000c1e1100 */
[----:B-1----:R-:W-:-:S05]  /*6980*/  PRMT R3, R157, 0x8880, RZ ;  /* 0x000088809d037816 */ /* 0x002fca00000000ff */
[----:B------:R-:W-:-:S07]  /*6990*/  IMAD R12, R3, R156, RZ ;  /* 0x0000009c030c7224 */ /* 0x000fce00078e02ff */
.L_x_292:
[----:B------:R-:W-:Y:S05]  /*69a0*/  BSYNC B1 ;  /* 0x0000000000017941 */ /* 0x000fea0003800000 */
.L_x_291:
[----:B------:R-:W-:Y:S01]  /*69b0*/  IMAD R151, R151, R155, R12 ;  /* 0x0000009b97977224 */ /* 0x000fe200078e020c */
[----:B------:R-:W-:Y:S06]  /*69c0*/  @P0 BRA `(.L_x_293) ;  /* 0x0000001800100947 */ /* 0x000fec0003800000 */
[----:B------:R0:W-:Y:S01]  /*69d0*/  STG.E.U8 desc[UR36][R6.64+0xf9], R151 ;  /* 0x0000f99706007986 */ /* 0x0001e2000c101124 */
[----:B------:R-:W-:Y:S05]  /*69e0*/  BRA `(.L_x_293) ;  /* 0x0000001800087947 */ /* 0x000fea0003800000 */
.L_x_36:
[C---:B------:R-:W-:Y:S02]  /*69f0*/  ISETP.GE.AND P1, PT, R162.reuse, 0x1, PT ;  /* 0x00000001a200780c */ /* 0x040fe40003f26270 */
[----:B------:R-:W-:Y:S02]  /*6a00*/  ISETP.GE.AND P0, PT, R162, 0x9, PT ;  /* 0x00000009a200780c */ /* 0x000fe40003f06270 */
[C---:B------:R-:W-:Y:S02]  /*6a10*/  ISETP.LT.OR P4, PT, R0.reuse, 0x1, !P1 ;  /* 0x000000010000780c */ /* 0x040fe40004f81670 */
[C---:B------:R-:W-:Y:S02]  /*6a20*/  ISETP.LT.OR P3, PT, R0.reuse, 0x2, !P1 ;  /* 0x000000020000780c */ /* 0x040fe40004f61670 */
[C---:B------:R-:W-:Y:S02]  /*6a30*/  ISETP.LT.OR P2, PT, R0.reuse, 0x1, !P0 ;  /* 0x000000010000780c */ /* 0x040fe40004741670 */
[----:B------:R-:W-:-:S07]  /*6a40*/  ISETP.LT.OR P5, PT, R0, 0x2, !P0 ;  /* 0x000000020000780c */ /* 0x000fce00047a1670 */
[-C--:B------:R-:W-:Y:S02]  /*6a50*/  @!P4 IMAD R3, R24, R155.reuse, RZ ;  /* 0x0000009b1803c224 */ /* 0x080fe400078e02ff */
[-C--:B------:R-:W-:Y:S02]  /*6a60*/  @!P3 IMAD R25, R25, R155.reuse, RZ ;  /* 0x0000009b1919b224 */ /* 0x080fe400078e02ff */
[-C--:B------:R-:W-:Y:S01]  /*6a70*/  @!P2 IMAD R9, R26, R155.reuse, RZ ;  /* 0x0000009b1a09a224 */ /* 0x080fe200078e02ff */
[----:B------:R0:W-:Y:S01]  /*6a80*/  @!P4 STG.E.U8 desc[UR36][R4.64], R3 ;  /* 0x000000030400c986 */ /* 0x0001e2000c101124 */
[C---:B------:R-:W-:Y:S01]  /*6a90*/  ISETP.LT.OR P4, PT, R0.reuse, 0x9, !P1 ;  /* 0x000000090000780c */ /* 0x040fe20004f81670 */
[----:B------:R-:W-:Y:S02]  /*6aa0*/  @!P5 IMAD R27, R27, R155, RZ ;  /* 0x0000009b1b1bd224 */ /* 0x000fe400078e02ff */
[----:B------:R-:W-:Y:S01]  /*6ab0*/  @!P3 STG.E.U8 desc[UR36][R4.64+0x1], R25 ;  /* 0x000001190400b986 */ /* 0x000fe2000c101124 */
[----:B------:R-:W-:-:S03]  /*6ac0*/  ISETP.LT.OR P3, PT, R0, 0xa, !P1 ;  /* 0x0000000a0000780c */ /* 0x000fc60004f61670 */
[----:B------:R1:W-:Y:S01]  /*6ad0*/  @!P2 STG.E.U8 desc[UR36][R6.64], R9 ;  /* 0x000000090600a986 */ /* 0x0003e2000c101124 */
[----:B------:R-:W-:-:S03]  /*6ae0*/  ISETP.LT.OR P2, PT, R0, 0x9, !P0 ;  /* 0x000000090000780c */ /* 0x000fc60004741670 */
[----:B------:R-:W-:Y:S01]  /*6af0*/  @!P5 STG.E.U8 desc[UR36][R6.64+0x1], R27 ;  /* 0x0000011b0600d986 */ /* 0x000fe2000c101124 */
[----:B------:R-:W-:Y:S01]  /*6b00*/  ISETP.LT.OR P5, PT, R0, 0xa, !P0 ;  /* 0x0000000a0000780c */ /* 0x000fe200047a1670 */
[----:B------:R-:W-:-:S04]  /*6b10*/  @!P4 IMAD R11, R28, R155, RZ ;  /* 0x0000009b1c0bc224 */ /* 0x000fc800078e02ff */
[-C--:B------:R-:W-:Y:S01]  /*6b20*/  @!P3 IMAD R29, R29, R155.reuse, RZ ;  /* 0x0000009b1d1db224 */ /* 0x080fe200078e02ff */
[----:B------:R-:W-:Y:S01]  /*6b30*/  @!P4 STG.E.U8 desc[UR36][R4.64+0x8], R11 ;  /* 0x0000080b0400c986 */ /* 0x000fe2000c101124 */
[----:B------:R-:W-:Y:S02]  /*6b40*/  ISETP.LT.OR P4, PT, R0, 0x11, !P1 ;  /* 0x000000110000780c */ /* 0x000fe40004f81670 */
[-C--:B0-----:R-:W-:Y:S01]  /*6b50*/  @!P2 IMAD R3, R30, R155.reuse, RZ ;  /* 0x0000009b1e03a224 */ /* 0x081fe200078e02ff */
[----:B------:R-:W-:Y:S01]  /*6b60*/  @!P3 STG.E.U8 desc[UR36][R4.64+0x9], R29 ;  /* 0x0000091d0400b986 */ /* 0x000fe2000c101124 */
[C---:B------:R-:W-:Y:S02]  /*6b70*/  ISETP.LT.OR P3, PT, R0.reuse, 0x12, !P1 ;  /* 0x000000120000780c */ /* 0x040fe40004f61670 */
[----:B------:R-:W-:Y:S01]  /*6b80*/  @!P5 IMAD R31, R31, R155, RZ ;  /* 0x0000009b1f1fd224 */ /* 0x000fe200078e02ff */
[----:B------:R0:W-:Y:S01]  /*6b90*/  @!P2 STG.E.U8 desc[UR36][R6.64+0x8], R3 ;  /* 0x000008030600a986 */ /* 0x0001e2000c101124 */
[----:B------:R-:W-:-:S03]  /*6ba0*/  ISETP.LT.OR P2, PT, R0, 0x11, !P0 ;  /* 0x000000110000780c */ /* 0x000fc60004741670 */
[----:B------:R-:W-:Y:S01]  /*6bb0*/  @!P5 STG.E.U8 desc[UR36][R6.64+0x9], R31 ;  /* 0x0000091f0600d986 */ /* 0x000fe2000c101124 */
[----:B------:R-:W-:Y:S01]  /*6bc0*/  ISETP.LT.OR P5, PT, R0, 0x12, !P0 ;  /* 0x000000120000780c */ /* 0x000fe200047a1670 */
[----:B-1----:R-:W-:-:S04]  /*6bd0*/  @!P4 IMAD R9, R32, R155, RZ ;  /* 0x0000009b2009c224 */ /* 0x002fc800078e02ff */
        /* <DEDUP_REMOVED lines=301> */
[----:B------:R1:W-:Y:S01]  /*7eb0*/  @!P4 STG.E.U8 desc[UR36][R4.64+0xd8], R11 ;  /* 0x0000d80b0400c986 */ /* 0x0003e2000c101124 */
        /* <DEDUP_REMOVED lines=13> */
[-C--:B-1----:R-:W-:Y:S01]  /*7f90*/  @!P2 IMAD R11, R138, R155.reuse, RZ ;  /* 0x0000009b8a0ba224 */ /* 0x082fe200078e02ff */
[----:B------:R-:W-:Y:S01]  /*7fa0*/  @!P3 STG.E.U8 desc[UR36][R4.64+0xe1], R137 ;  /* 0x0000e1890400b986 */ /* 0x000fe2000c101124 */
[C---:B------:R-:W-:Y:S02]  /*7fb0*/  ISETP.LT.OR P3, PT, R0.reuse, 0xea, !P1 ;  /* 0x000000ea0000780c */ /* 0x040fe40004f61670 */
[----:B------:R-:W-:Y:S01]  /*7fc0*/  @!P5 IMAD R139, R139, R155, RZ ;  /* 0x0000009b8b8bd224 */ /* 0x000fe200078e02ff */
[----:B------:R1:W-:Y:S01]  /*7fd0*/  @!P2 STG.E.U8 desc[UR36][R6.64+0xe0], R11 ;  /* 0x0000e00b0600a986 */ /* 0x0003e2000c101124 */
[----:B------:R-:W-:-:S03]  /*7fe0*/  ISETP.LT.OR P2, PT, R0, 0xe9, !P0 ;  /* 0x000000e90000780c */ /* 0x000fc60004741670 */
[----:B------:R-:W-:Y:S01]  /*7ff0*/  @!P5 STG.E.U8 desc[UR36][R6.64+0xe1], R139 ;  /* 0x0000e18b0600d986 */ /* 0x000fe2000c101124 */
[----:B------:R-:W-:Y:S01]  /*8000*/  ISETP.LT.OR P5, PT, R0, 0xea, !P0 ;  /* 0x000000ea0000780c */ /* 0x000fe200047a1670 */
[----:B0-----:R-:W-:-:S04]  /*8010*/  @!P4 IMAD R3, R140, R155, RZ ;  /* 0x0000009b8c03c224 */ /* 0x001fc800078e02ff */
[-C--:B------:R-:W-:Y:S01]  /*8020*/  @!P3 IMAD R141, R141, R155.reuse, RZ ;  /* 0x0000009b8d8db224 */ /* 0x080fe200078e02ff */
[----:B------:R0:W-:Y:S01]  /*8030*/  @!P4 STG.E.U8 desc[UR36][R4.64+0xe8], R3 ;  /* 0x0000e8030400c986 */ /* 0x0001e2000c101124 */
[----:B------:R-:W-:Y:S02]  /*8040*/  ISETP.LT.OR P4, PT, R0, 0xf2, !P1 ;  /* 0x000000f20000780c */ /* 0x000fe40004f81670 */
[-C--:B---3--:R-:W-:Y:S01]  /*8050*/  @!P2 IMAD R9, R142, R155.reuse, RZ ;  /* 0x0000009b8e09a224 */ /* 0x088fe200078e02ff */
[----:B------:R-:W-:Y:S01]  /*8060*/  @!P3 STG.E.U8 desc[UR36][R4.64+0xe9], R141 ;  /* 0x0000e98d0400b986 */ /* 0x000fe2000c101124 */
[C---:B------:R-:W-:Y:S02]  /*8070*/  ISETP.LT.OR P3, PT, R0.reuse, 0xf1, !P1 ;  /* 0x000000f10000780c */ /* 0x040fe40004f61670 */
[----:B------:R-:W-:Y:S01]  /*8080*/  @!P5 IMAD R143, R143, R155, RZ ;  /* 0x0000009b8f8fd224 */ /* 0x000fe200078e02ff */
[----:B------:R-:W-:Y:S01]  /*8090*/  @!P2 STG.E.U8 desc[UR36][R6.64+0xe8], R9 ;  /* 0x0000e8090600a986 */ /* 0x000fe2000c101124 */
[----:B------:R-:W-:-:S03]  /*80a0*/  ISETP.LT.OR P2, PT, R0, 0xf1, !P0 ;  /* 0x000000f10000780c */ /* 0x000fc60004741670 */
[----:B------:R-:W-:Y:S01]  /*80b0*/  @!P5 STG.E.U8 desc[UR36][R6.64+0xe9], R143 ;  /* 0x0000e98f0600d986 */ /* 0x000fe2000c101124 */
[----:B------:R-:W-:Y:S01]  /*80c0*/  ISETP.LT.OR P5, PT, R0, 0xf9, !P0 ;  /* 0x000000f90000780c */ /* 0x000fe200047a1670 */
[----:B------:R-:W-:-:S04]  /*80d0*/  @!P4 IMAD R145, R145, R155, RZ ;  /* 0x0000009b9191c224 */ /* 0x000fc800078e02ff */
[-C--:B-1----:R-:W-:Y:S01]  /*80e0*/  @!P3 IMAD R11, R144, R155.reuse, RZ ;  /* 0x0000009b900bb224 */ /* 0x082fe200078e02ff */
[----:B------:R-:W-:Y:S01]  /*80f0*/  @!P4 STG.E.U8 desc[UR36][R4.64+0xf1], R145 ;  /* 0x0000f1910400c986 */ /* 0x000fe2000c101124 */
[C---:B------:R-:W-:Y:S02]  /*8100*/  ISETP.LT.OR P4, PT, R0.reuse, 0xf2, !P0 ;  /* 0x000000f20000780c */ /* 0x040fe40004781670 */
[C---:B------:R-:W-:Y:S01]  /*8110*/  ISETP.LT.OR P0, PT, R0.reuse, 0xfa, !P0 ;  /* 0x000000fa0000780c */ /* 0x040fe20004701670 */
[----:B------:R1:W-:Y:S01]  /*8120*/  @!P3 STG.E.U8 desc[UR36][R4.64+0xf0], R11 ;  /* 0x0000f00b0400b986 */ /* 0x0003e2000c101124 */
[----:B------:R-:W-:Y:S01]  /*8130*/  ISETP.LT.OR P3, PT, R0, 0xf9, !P1 ;  /* 0x000000f90000780c */ /* 0x000fe20004f61670 */
[----:B0-----:R-:W-:Y:S01]  /*8140*/  @!P2 IMAD R3, R146, R155, RZ ;  /* 0x0000009b9203a224 */ /* 0x001fe200078e02ff */
[----:B------:R-:W-:-:S04]  /*8150*/  ISETP.LT.OR P1, PT, R0, 0xfa, !P1 ;  /* 0x000000fa0000780c */ /* 0x000fc80004f21670 */
[----:B------:R0:W-:Y:S03]  /*8160*/  @!P2 STG.E.U8 desc[UR36][R6.64+0xf0], R3 ;  /* 0x0000f0030600a986 */ /* 0x0001e6000c101124 */
[-C--:B------:R-:W-:Y:S02]  /*8170*/  @!P4 IMAD R147, R147, R155.reuse, RZ ;  /* 0x0000009b9393c224 */ /* 0x080fe400078e02ff */
[-C--:B-1----:R-:W-:Y:S02]  /*8180*/  @!P5 IMAD R11, R150, R155.reuse, RZ ;  /* 0x0000009b960bd224 */ /* 0x082fe400078e02ff */
[-C--:B------:R-:W-:Y:S01]  /*8190*/  @!P3 IMAD R9, R148, R155.reuse, RZ ;  /* 0x0000009b9409b224 */ /* 0x080fe200078e02ff */
[----:B------:R0:W-:Y:S01]  /*81a0*/  @!P4 STG.E.U8 desc[UR36][R6.64+0xf1], R147 ;  /* 0x0000f1930600c986 */ /* 0x0001e2000c101124 */
[-C--:B------:R-:W-:Y:S02]  /*81b0*/  @!P1 IMAD R149, R149, R155.reuse, RZ ;  /* 0x0000009b95959224 */ /* 0x080fe400078e02ff */
[----:B------:R-:W-:Y:S01]  /*81c0*/  @!P0 IMAD R151, R151, R155, RZ ;  /* 0x0000009b97978224 */ /* 0x000fe200078e02ff */
[----:B------:R0:W-:Y:S04]  /*81d0*/  @!P3 STG.E.U8 desc[UR36][R4.64+0xf8], R9 ;  /* 0x0000f8090400b986 */ /* 0x0001e8000c101124 */
[----:B------:R0:W-:Y:S04]  /*81e0*/  @!P1 STG.E.U8 desc[UR36][R4.64+0xf9], R149 ;  /* 0x0000f99504009986 */ /* 0x0001e8000c101124 */
[----:B------:R0:W-:Y:S04]  /*81f0*/  @!P5 STG.E.U8 desc[UR36][R6.64+0xf8], R11 ;  /* 0x0000f80b0600d986 */ /* 0x0001e8000c101124 */
[----:B------:R0:W-:Y:S02]  /*8200*/  @!P0 STG.E.U8 desc[UR36][R6.64+0xf9], R151 ;  /* 0x0000f99706008986 */ /* 0x0001e4000c101124 */
.L_x_293:
[----:B------:R-:W-:Y:S05]  /*8210*/  BSYNC B0 ;  /* 0x0000000000007941 */ /* 0x000fea0003800000 */
.L_x_35:
[----:B------:R-:W-:Y:S01]  /*8220*/  ULDC UR4, c[0x0][0xc] ;  /* 0x0000030000047ab9 */ /* 0x000fe20000000800 */
[----:B------:R-:W-:Y:S01]  /*8230*/  ULDC UR5, c[0x0][0x10] ;  /* 0x0000040000057ab9 */ /* 0x000fe20000000800 */
[----:B01----:R-:W0:Y:S01]  /*8240*/  LDC R3, c[0x0][0x14] ;  /* 0x00000500ff037b82 */ /* 0x003e220000000800 */
[----:B------:R-:W-:Y:S01]  /*8250*/  UIMAD.WIDE.U32 UR4, UR4, UR5, URZ ;  /* 0x00000005040472a5 */ /* 0x000fe2000f8e003f */
[----:B------:R-:W-:Y:S01]  /*8260*/  PRMT R0, RZ, 0x7610, R0 ;  /* 0x00007610ff007816 */ /* 0x000fe20000000000 */
[----:B------:R-:W-:Y:S02]  /*8270*/  IMAD.MOV.U32 R153, RZ, RZ, -0x1 ;  /* 0xffffffffff997424 */ /* 0x000fe400078e00ff */
[----:B------:R-:W-:Y:S02]  /*8280*/  IMAD.MOV.U32 R22, RZ, RZ, -0x1 ;  /* 0xffffffffff167424 */ /* 0x000fe400078e00ff */
[----:B0-----:R-:W-:-:S04]  /*8290*/  IMAD.WIDE.U32 R16, R3, UR4, R16 ;  /* 0x0000000403107c25 */ /* 0x001fc8000f8e0010 */
[----:B------:R-:W-:Y:S01]  /*82a0*/  IMAD R3, R3, UR5, RZ ;  /* 0x0000000503037c24 */ /* 0x000fe2000f8e02ff */
[----:B------:R-:W-:Y:S02]  /*82b0*/  ULDC.64 UR4, c[0x0][0x650] ;  /* 0x0001940000047ab9 */ /* 0x000fe40000000a00 */
[----:B------:R-:W-:Y:S01]  /*82c0*/  ISETP.GE.U32.AND P0, PT, R16, UR4, PT ;  /* 0x0000000410007c0c */ /* 0x000fe2000bf06070 */
[----:B------:R-:W-:-:S05]  /*82d0*/  IMAD.IADD R17, R17, 0x1, R3 ;  /* 0x0000000111117824 */ /* 0x000fca00078e0203 */
[----:B------:R-:W-:-:S13]  /*82e0*/  ISETP.GE.U32.AND.EX P0, PT, R17, UR5, PT, P0 ;  /* 0x0000000511007c0c */ /* 0x000fda000bf06100 */
[----:B------:R-:W-:Y:S05]  /*82f0*/  @P0 BRA `(.L_x_294) ;  /* 0x0000000400640947 */ /* 0x000fea0003800000 */
[----:B------:R-:W0:Y:S01]  /*8300*/  S2R R12, SR_CTAID.X ;  /* 0x00000000000c7919 */ /* 0x000e220000002500 */
[----:B------:R-:W1:Y:S01]  /*8310*/  LDC.64 R10, c[0x0][0x628] ;  /* 0x00018a00ff0a7b82 */ /* 0x000e620000000a00 */
[----:B------:R-:W-:Y:S01]  /*8320*/  ULDC UR4, c[0x0][0x150] ;  /* 0x0000540000047ab9 */ /* 0x000fe20000000800 */
[----:B------:R-:W-:Y:S01]  /*8330*/  IMAD.MOV.U32 R8, RZ, RZ, R16 ;  /* 0x000000ffff087224 */ /* 0x000fe200078e0010 */
[----:B------:R-:W0:Y:S01]  /*8340*/  S2R R24, SR_CTAID.Y ;  /* 0x0000000000187919 */ /* 0x000e220000002600 */
[----:B------:R-:W-:-:S04]  /*8350*/  IMAD.MOV.U32 R9, RZ, RZ, R17 ;  /* 0x000000ffff097224 */ /* 0x000fc800078e0011 */
[----:B------:R-:W2:Y:S08]  /*8360*/  LDC R21, c[0x0][0x144] ;  /* 0x00005100ff157b82 */ /* 0x000eb00000000800 */
[----:B------:R-:W2:Y:S08]  /*8370*/  LDC R0, c[0x0][0x630] ;  /* 0x00018c00ff007b82 */ /* 0x000eb00000000800 */
[----:B------:R-:W2:Y:S01]  /*8380*/  LDC.64 R14, c[0x0][0x620] ;  /* 0x00018800ff0e7b82 */ /* 0x000ea20000000a00 */
[----:B-1----:R-:W-:-:S04]  /*8390*/  ISETP.NE.U32.AND P0, PT, R10, RZ, PT ;  /* 0x000000ff0a00720c */ /* 0x002fc80003f05070 */
[----:B------:R-:W-:Y:S02]  /*83a0*/  ISETP.NE.AND.EX P0, PT, R11, RZ, PT, P0 ;  /* 0x000000ff0b00720c */ /* 0x000fe40003f05300 */
[----:B0-----:R-:W-:-:S05]  /*83b0*/  I2FP.F32.U32 R3, R12 ;  /* 0x0000000c00037245 */ /* 0x001fca0000201000 */
[----:B------:R-:W-:-:S04]  /*83c0*/  FMUL R3, R3, UR4 ;  /* 0x0000000403037c20 */ /* 0x000fc80008400000 */
[----:B------:R0:W1:Y:S02]  /*83d0*/  F2I.U32.TRUNC.NTZ R20, R3 ;  /* 0x0000000300147305 */ /* 0x000064000020f000 */
[----:B------:R-:W-:Y:S05]  /*83e0*/  @!P0 BRA `(.L_x_295) ;  /* 0x0000000000288947 */ /* 0x000fea0003800000 */
[----:B0-----:R-:W0:Y:S02]  /*83f0*/  LDC R3, c[0x0][0x634] ;  /* 0x00018d00ff037b82 */ /* 0x001e240000000800 */
[----:B0-----:R-:W-:-:S05]  /*8400*/  IADD3 R3, P0, R16, R3, RZ ;  /* 0x0000000310037210 */ /* 0x001fca0007f1e0ff */
[----:B------:R-:W-:-:S04]  /*8410*/  IMAD.X R13, RZ, RZ, R17, P0 ;  /* 0x000000ffff0d7224 */ /* 0x000fc800000e0611 */
[----:B---3--:R-:W-:-:S04]  /*8420*/  IMAD.WIDE.U32 R4, R13, R10, RZ ;  /* 0x0000000a0d047225 */ /* 0x008fc800078e00ff */
[----:B----4-:R-:W-:-:S04]  /*8430*/  IMAD.WIDE.U32 R6, P0, R3, R11, R4 ;  /* 0x0000000b03067225 */ /* 0x010fc80007800004 */
[----:B------:R-:W-:-:S04]  /*8440*/  IMAD.WIDE.U32 R4, R3, R10, RZ ;  /* 0x0000000a03047225 */ /* 0x000fc800078e00ff */
[----:B------:R-:W-:Y:S01]  /*8450*/  IMAD.X R9, RZ, RZ, RZ, P0 ;  /* 0x000000ffff097224 */ /* 0x000fe200000e06ff */
[----:B------:R-:W-:Y:S01]  /*8460*/  IADD3 RZ, P0, R5, R6, RZ ;  /* 0x0000000605ff7210 */ /* 0x000fe20007f1e0ff */
[----:B------:R-:W-:-:S04]  /*8470*/  IMAD.MOV.U32 R8, RZ, RZ, R7 ;  /* 0x000000ffff087224 */ /* 0x000fc800078e0007 */
[----:B------:R-:W-:-:S08]  /*8480*/  IMAD.WIDE.U32.X R8, R13, R11, R8, P0 ;  /* 0x0000000b0d087225 */ /* 0x000fd000000e0408 */
.L_x_295:
[----:B------:R-:W3:Y:S01]  /*8490*/  LDC.64 R28, c[0x0][0x640] ;  /* 0x00019000ff1c7b82 */ /* 0x000ee20000000a00 */
[-CC-:B--2---:R-:W-:Y:S01]  /*84a0*/  SHF.R.U64 R22, R8, R0.reuse, R9.reuse ;  /* 0x0000000008167219 */ /* 0x184fe20000001209 */
[----:B-1----:R-:W-:Y:S01]  /*84b0*/  IMAD.MOV R20, RZ, RZ, -R20 ;  /* 0x000000ffff147224 */ /* 0x002fe200078e0a14 */
[----:B------:R-:W-:Y:S01]  /*84c0*/  SHF.R.U32.HI R0, RZ, R0, R9 ;  /* 0x00000000ff007219 */ /* 0x000fe20000011609 */
[----:B------:R-:W-:Y:S01]  /*84d0*/  ULDC UR4, c[0x0][0x154] ;  /* 0x0000550000047ab9 */ /* 0x000fe20000000800 */
[----:B0-----:R-:W-:Y:S01]  /*84e0*/  IADD3 R3, P0, RZ, -R22, RZ ;  /* 0x80000016ff037210 */ /* 0x001fe20007f1e0ff */
[----:B------:R-:W-:Y:S02]  /*84f0*/  IMAD R21, R21, R20, R12 ;  /* 0x0000001415157224 */ /* 0x000fe400078e020c */
[----:B----4-:R-:W0:Y:S01]  /*8500*/  LDC R6, c[0x0][0x618] ;  /* 0x00018600ff067b82 */ /* 0x010e220000000800 */
[----:B------:R-:W-:Y:S02]  /*8510*/  IMAD.MOV.U32 R7, RZ, RZ, 0x1 ;  /* 0x00000001ff077424 */ /* 0x000fe400078e00ff */
[----:B---3--:R-:W-:-:S04]  /*8520*/  IMAD.X R5, RZ, RZ, ~R0, P0 ;  /* 0x000000ffff057224 */ /* 0x008fc800000e0e00 */
[-C--:B------:R-:W-:Y:S01]  /*8530*/  IMAD R0, R5, R14.reuse, RZ ;  /* 0x0000000e05007224 */ /* 0x080fe200078e02ff */
[----:B------:R-:W1:Y:S01]  /*8540*/  LDC R8, c[0x0][0x608] ;  /* 0x00018200ff087b82 */ /* 0x000e620000000800 */
[----:B------:R-:W-:-:S04]  /*8550*/  IMAD.WIDE.U32 R4, R3, R14, R16 ;  /* 0x0000000e03047225 */ /* 0x000fc800078e0010 */
[----:B------:R-:W-:Y:S01]  /*8560*/  IMAD R3, R3, R15, R0 ;  /* 0x0000000f03037224 */ /* 0x000fe200078e0200 */
[----:B------:R-:W-:Y:S02]  /*8570*/  I2FP.F32.U32 R0, R24 ;  /* 0x0000001800007245 */ /* 0x000fe40000201000 */
[----:B------:R-:W2:Y:S01]  /*8580*/  LDC R26, c[0x0][0x658] ;  /* 0x00019600ff1a7b82 */ /* 0x000ea20000000800 */
[----:B------:R-:W-:Y:S01]  /*8590*/  IMAD.IADD R3, R5, 0x1, R3 ;  /* 0x0000000105037824 */ /* 0x000fe200078e0203 */
[----:B------:R-:W-:Y:S01]  /*85a0*/  ISETP.NE.U32.AND P0, PT, R28, RZ, PT ;  /* 0x000000ff1c00720c */ /* 0x000fe20003f05070 */
[----:B------:R-:W-:Y:S01]  /*85b0*/  FMUL R0, R0, UR4 ;  /* 0x0000000400007c20 */ /* 0x000fe20008400000 */
[----:B------:R-:W-:Y:S02]  /*85c0*/  IMAD.MOV.U32 R5, RZ, RZ, -0x1 ;  /* 0xffffffffff057424 */ /* 0x000fe400078e00ff */
[----:B------:R-:W-:Y:S01]  /*85d0*/  ISETP.NE.AND.EX P0, PT, R29, RZ, PT, P0 ;  /* 0x000000ff1d00720c */ /* 0x000fe20003f05300 */
[----:B------:R3:W4:Y:S01]  /*85e0*/  F2I.U32.TRUNC.NTZ R13, R0 ;  /* 0x00000000000d7305 */ /* 0x000722000020f000 */
[----:B------:R-:W3:Y:S01]  /*85f0*/  LDC R15, c[0x0][0x148] ;  /* 0x00005200ff0f7b82 */ /* 0x000ee20000000800 */
[----:B0-----:R-:W-:-:S02]  /*8600*/  SHF.R.U64 R12, R4, R6, R3 ;  /* 0x00000006040c7219 */ /* 0x001fc40000001203 */
[----:B------:R-:W-:-:S05]  /*8610*/  SHF.R.U32.HI R3, RZ, R6, R3 ;  /* 0x00000006ff037219 */ /* 0x000fca0000011603 */
[----:B------:R-:W0:Y:S01]  /*8620*/  LDC R20, c[0x0][0x600] ;  /* 0x00018000ff147b82 */ /* 0x000e220000000800 */
[-CC-:B-1----:R-:W-:Y:S02]  /*8630*/  SHF.R.U64 R10, R12, R8.reuse, R3.reuse ;  /* 0x000000080c0a7219 */ /* 0x182fe40000001203 */
[----:B------:R-:W-:-:S05]  /*8640*/  SHF.R.U32.HI R3, RZ, R8, R3 ;  /* 0x00000008ff037219 */ /* 0x000fca0000011603 */
[----:B------:R-:W1:Y:S01]  /*8650*/  LDC R27, c[0x0][0x648] ;  /* 0x00019200ff1b7b82 */ /* 0x000e620000000800 */
[-C--:B--2---:R-:W-:Y:S02]  /*8660*/  SHF.L.U32 R4, R5, R26.reuse, RZ ;  /* 0x0000001a05047219 */ /* 0x084fe400000006ff */
[--C-:B------:R-:W-:Y:S02]  /*8670*/  SHF.R.U64 R14, R10, R26, R3.reuse ;  /* 0x0000001a0a0e7219 */ /* 0x100fe40000001203 */
[----:B------:R-:W-:Y:S02]  /*8680*/  LOP3.LUT R25, RZ, R4, RZ, 0x33, !PT ;  /* 0x00000004ff197212 */ /* 0x000fe400078e33ff */
[-C--:B------:R-:W-:Y:S01]  /*8690*/  SHF.R.U32.HI R5, RZ, R26.reuse, R3 ;  /* 0x0000001aff057219 */ /* 0x080fe20000011603 */
[----:B------:R-:W2:Y:S01]  /*86a0*/  LDC R30, c[0x0][0x638] ;  /* 0x00018e00ff1e7b82 */ /* 0x000ea20000000800 */
[----:B------:R-:W-:Y:S01]  /*86b0*/  SHF.L.U32 R154, R7, R26, RZ ;  /* 0x0000001a079a7219 */ /* 0x000fe200000006ff */
[----:B------:R-:W-:-:S06]  /*86c0*/  IMAD.MOV.U32 R4, RZ, RZ, R14 ;  /* 0x000000ffff047224 */ /* 0x000fcc00078e000e */
[----:B------:R-:W0:Y:S01]  /*86d0*/  LDC R31, c[0x0][0x610] ;  /* 0x00018400ff1f7b82 */ /* 0x000e220000000800 */
[----:B----4-:R-:W-:Y:S05]  /*86e0*/  @!P0 BRA `(.L_x_296) ;  /* 0x0000000000288947 */ /* 0x010fea0003800000 */
        /* <DEDUP_REMOVED lines=10> */
.L_x_296:
[----:B------:R-:W-:Y:S01]  /*8790*/  ISETP.NE.AND P0, PT, R2, 0x1, PT ;  /* 0x000000010200780c */ /* 0x000fe20003f05270 */
[----:B0-----:R-:W-:Y:S01]  /*87a0*/  VIADD R7, R20, 0xffffffff ;  /* 0xffffffff14077836 */ /* 0x001fe20000000000 */
[----:B-1-3--:R-:W-:Y:S01]  /*87b0*/  SHF.R.U64 R0, R4, R27, R5 ;  /* 0x0000001b04007219 */ /* 0x00afe20000001205 */
[----:B------:R-:W-:Y:S01]  /*87c0*/  IMAD.MOV R13, RZ, RZ, -R13 ;  /* 0x000000ffff0d7224 */ /* 0x000fe200078e0a0d */
[----:B------:R-:W-:Y:S01]  /*87d0*/  LOP3.LUT R5, R10, R25, RZ, 0xc0, !PT ;  /* 0x000000190a057212 */ /* 0x000fe200078ec0ff */
[----:B------:R-:W-:Y:S02]  /*87e0*/  IMAD.MOV.U32 R4, RZ, RZ, 0x1 ;  /* 0x00000001ff047424 */ /* 0x000fe400078e00ff */
[----:B------:R-:W-:Y:S02]  /*87f0*/  IMAD.MOV R3, RZ, RZ, -R0 ;  /* 0x000000ffff037224 */ /* 0x000fe400078e0a00 */
[----:B------:R-:W-:Y:S01]  /*8800*/  IMAD R154, R154, R0, R5 ;  /* 0x000000009a9a7224 */ /* 0x000fe200078e0205 */
[----:B------:R-:W-:Y:S01]  /*8810*/  LOP3.LUT R5, R12, R7, RZ, 0xc0, !PT ;  /* 0x000000070c057212 */ /* 0x000fe200078ec0ff */
[----:B--2---:R-:W-:-:S02]  /*8820*/  IMAD R0, R3, R30, R14 ;  /* 0x0000001e03007224 */ /* 0x004fc400078e020e */
[----:B------:R-:W-:Y:S02]  /*8830*/  @P0 IMAD R21, R15, R13, R24 ;  /* 0x0000000d0f150224 */ /* 0x000fe400078e0218 */
[----:B------:R-:W-:Y:S01]  /*8840*/  IMAD R3, R0, R20, R5 ;  /* 0x0000001400037224 */ /* 0x000fe200078e0205 */
[----:B------:R-:W-:Y:S01]  /*8850*/  PRMT R0, R4, 0x7610, R0 ;  /* 0x0000761004007816 */ /* 0x000fe20000000000 */
[----:B------:R-:W-:-:S05]  /*8860*/  IMAD R154, R154, R31, R21 ;  /* 0x0000001f9a9a7224 */ /* 0x000fca00078e0215 */
[----:B------:R-:W-:Y:S02]  /*8870*/  SEL R153, R3, R154, !P0 ;  /* 0x0000009a03997207 */ /* 0x000fe40004000000 */
[----:B------:R-:W-:-:S07]  /*8880*/  SEL R154, R154, R3, !P0 ;  /* 0x000000039a9a7207 */ /* 0x000fce0004000000 */
.L_x_294:
[----:B------:R-:W-:-:S13]  /*8890*/  LOP3.LUT P0, RZ, R0, 0xff, RZ, 0xc0, !PT ;  /* 0x000000ff00ff7812 */ /* 0x000fda000780c0ff */
[----:B------:R-:W-:Y:S05]  /*88a0*/  @P0 BRA `(.L_x_297) ;  /* 0xffffff8800cc0947 */ /* 0x000fea000383ffff */
[----:B------:R-:W-:Y:S05]  /*88b0*/  EXIT ;  /* 0x000000000000794d */ /* 0x000fea0003800000 */
.L_x_8:
[----:B0-----:R-:W-:Y:S01]  /*88c0*/  ULDC.64 UR4, c[0x0][0x650] ;  /* 0x0001940000047ab9 */ /* 0x001fe20000000a00 */
        /* <DEDUP_REMOVED lines=25> */
.L_x_299:
[----:B------:R-:W0:Y:S01]  /*8a60*/  LDC.64 R28, c[0x0][0x640] ;  /* 0x00019000ff1c7b82 */ /* 0x000e220000000a00 */
[-CC-:B------:R-:W-:Y:S01]  /*8a70*/  SHF.R.U64 R22, R12, R6.reuse, R13.reuse ;  /* 0x000000060c167219 */ /* 0x180fe2000000120d */
[----:B------:R-:W-:Y:S01]  /*8a80*/  IMAD.MOV.U32 R30, RZ, RZ, 0x1 ;  /* 0x00000001ff1e7424 */ /* 0x000fe200078e00ff */
[----:B------:R-:W-:Y:S02]  /*8a90*/  SHF.R.U32.HI R6, RZ, R6, R13 ;  /* 0x00000006ff067219 */ /* 0x000fe4000001160d */
        /* <DEDUP_REMOVED lines=8> */
[----:B------:R-:W-:Y:S01]  /*8b20*/  IMAD.IADD R9, R9, 0x1, R11 ;  /* 0x0000000109097824 */ /* 0x000fe200078e020b */
[----:B0-----:R-:W-:-:S04]  /*8b30*/  ISETP.NE.U32.AND P0, PT, R28, RZ, PT ;  /* 0x000000ff1c00720c */ /* 0x001fc80003f05070 */
[----:B------:R-:W-:Y:S02]  /*8b40*/  ISETP.NE.AND.EX P0, PT, R29, RZ, PT, P0 ;  /* 0x000000ff1d00720c */ /* 0x000fe40003f05300 */
[----:B------:R-:W0:Y:S01]  /*8b50*/  LDC R20, c[0x0][0x600] ;  /* 0x00018000ff147b82 */ /* 0x000e220000000800 */
[-CC-:B-1----:R-:W-:Y:S01]  /*8b60*/  SHF.R.U64 R14, R8, R10.reuse, R9.reuse ;  /* 0x0000000a080e7219 */ /* 0x182fe20000001209 */
[----:B------:R-:W-:Y:S01]  /*8b70*/  IMAD.MOV.U32 R8, RZ, RZ, -0x1 ;  /* 0xffffffffff087424 */ /* 0x000fe200078e00ff */
[----:B------:R-:W-:-:S05]  /*8b80*/  SHF.R.U32.HI R9, RZ, R10, R9 ;  /* 0x0000000aff097219 */ /* 0x000fca0000011609 */
[----:B------:R-:W1:Y:S01]  /*8b90*/  LDC R24, c[0x0][0x648] ;  /* 0x00019200ff187b82 */ /* 0x000e620000000800 */
[-CC-:B--2---:R-:W-:Y:S02]  /*8ba0*/  SHF.R.U64 R23, R14, R12.reuse, R9.reuse ;  /* 0x0000000c0e177219 */ /* 0x184fe40000001209 */
[----:B------:R-:W-:-:S05]  /*8bb0*/  SHF.R.U32.HI R6, RZ, R12, R9 ;  /* 0x0000000cff067219 */ /* 0x000fca0000011609 */
[----:B------:R-:W2:Y:S01]  /*8bc0*/  LDC R26, c[0x0][0x638] ;  /* 0x00018e00ff1a7b82 */ /* 0x000ea20000000800 */
[-C--:B---3--:R-:W-:Y:S02]  /*8bd0*/  SHF.L.U32 R8, R8, R27.reuse, RZ ;  /* 0x0000001b08087219 */ /* 0x088fe400000006ff */
[-CC-:B------:R-:W-:Y:S02]  /*8be0*/  SHF.R.U64 R25, R23, R27.reuse, R6.reuse ;  /* 0x0000001b17197219 */ /* 0x180fe40000001206 */
[----:B------:R-:W-:Y:S02]  /*8bf0*/  LOP3.LUT R32, RZ, R8, RZ, 0x33, !PT ;  /* 0x00000008ff207212 */ /* 0x000fe400078e33ff */
[----:B------:R-:W-:Y:S01]  /*8c00*/  SHF.R.U32.HI R9, RZ, R27, R6 ;  /* 0x0000001bff097219 */ /* 0x000fe20000011606 */
[----:B------:R-:W3:Y:S01]  /*8c10*/  LDC R31, c[0x0][0x610] ;  /* 0x00018400ff1f7b82 */ /* 0x000ee20000000800 */
[----:B------:R-:W-:Y:S01]  /*8c20*/  IMAD.MOV.U32 R8, RZ, RZ, R25 ;  /* 0x000000ffff087224 */ /* 0x000fe200078e0019 */
[----:B------:R-:W-:Y:S06]  /*8c30*/  @!P0 BRA `(.L_x_300) ;  /* 0x0000000000288947 */ /* 0x000fec0003800000 */
        /* <DEDUP_REMOVED lines=10> */
.L_x_300:
[----:B------:R-:W-:Y:S01]  /*8ce0*/  ISETP.NE.AND P0, PT, R2, 0x1, PT ;  /* 0x000000010200780c */ /* 0x000fe20003f05270 */
[----:B------:R-:W-:Y:S01]  /*8cf0*/  IMAD.MOV.U32 R13, RZ, RZ, R22 ;  /* 0x000000ffff0d7224 */ /* 0x000fe200078e0016 */
[----:B-1----:R-:W-:Y:S01]  /*8d00*/  SHF.R.U64 R6, R8, R24, R9 ;  /* 0x0000001808067219 */ /* 0x002fe20000001209 */
[----:B0-----:R-:W-:Y:S01]  /*8d10*/  VIADD R9, R20, 0xffffffff ;  /* 0xffffffff14097836 */ /* 0x001fe20000000000 */
[----:B------:R-:W-:Y:S02]  /*8d20*/  SHF.L.U32 R30, R30, R27, RZ ;  /* 0x0000001b1e1e7219 */ /* 0x000fe400000006ff */
[----:B------:R-:W-:Y:S01]  /*8d30*/  LOP3.LUT R5, R23, R32, RZ, 0xc0, !PT ;  /* 0x0000002017057212 */ /* 0x000fe200078ec0ff */
[----:B------:R-:W-:-:S04]  /*8d40*/  IMAD.MOV R8, RZ, RZ, -R6 ;  /* 0x000000ffff087224 */ /* 0x000fc800078e0a06 */
[----:B------:R-:W-:Y:S01]  /*8d50*/  IMAD R6, R30, R6, R5 ;  /* 0x000000061e067224 */ /* 0x000fe200078e0205 */
[----:B------:R-:W-:Y:S01]  /*8d60*/  LOP3.LUT R5, R14, R9, RZ, 0xc0, !PT ;  /* 0x000000090e057212 */ /* 0x000fe200078ec0ff */
[----:B------:R-:W-:Y:S02]  /*8d70*/  @P0 IMAD R3, R7, R21, R4 ;  /* 0x0000001507030224 */ /* 0x000fe400078e0204 */
[----:B--2---:R-:W-:Y:S02]  /*8d80*/  IMAD R4, R8, R26, R25 ;  /* 0x0000001a08047224 */ /* 0x004fe400078e0219 */
[----:B---3--:R-:W-:Y:S02]  /*8d90*/  IMAD R3, R6, R31, R3 ;  /* 0x0000001f06037224 */ /* 0x008fe400078e0203 */
[----:B------:R-:W-:Y:S02]  /*8da0*/  IMAD R4, R4, R20, R5 ;  /* 0x0000001404047224 */ /* 0x000fe400078e0205 */
[----:B------:R-:W-:-:S03]  /*8db0*/  IMAD.MOV.U32 R6, RZ, RZ, 0x1 ;  /* 0x00000001ff067424 */ /* 0x000fc600078e00ff */
[----:B------:R-:W-:Y:S02]  /*8dc0*/  SEL R20, R4, R3, !P0 ;  /* 0x0000000304147207 */ /* 0x000fe40004000000 */
[----:B------:R-:W-:-:S07]  /*8dd0*/  SEL R11, R3, R4, !P0 ;  /* 0x00000004030b7207 */ /* 0x000fce0004000000 */
.L_x_298:
[----:B------:R-:W-:-:S08]  /*8de0*/  NOP ;  /* 0x0000000000007918 */ /* 0x000fd00000000000 */
[----:B------:R-:W0:-:S00]  /*8df0*/  USETMAXREG.DEALLOC.CTAPOOL 0x28 ;  /* 0x00000028000079c8 */ /* 0x000e0000080e0500 */
[----:B0-----:R-:W-:-:S13]  /*8e00*/  ISETP.NE.AND P0, PT, R0, RZ, PT ;  /* 0x000000ff0000720c */ /* 0x001fda0003f05270 */
[----:B------:R-:W-:Y:S05]  /*8e10*/  @P0 EXIT ;  /* 0x000000000000094d */ /* 0x000fea0003800000 */
[----:B------:R-:W-:Y:S01]  /*8e20*/  LOP3.LUT P0, RZ, R6, 0xff, RZ, 0xc0, !PT ;  /* 0x000000ff06ff7812 */ /* 0x000fe2000780c0ff */
[----:B------:R-:W-:Y:S02]  /*8e30*/  IMAD.MOV.U32 R0, RZ, RZ, 0x1 ;  /* 0x00000001ff007424 */ /* 0x000fe400078e00ff */
[----:B------:R-:W-:-:S10]  /*8e40*/  IMAD.MOV.U32 R12, RZ, RZ, RZ ;  /* 0x000000ffff0c7224 */ /* 0x000fd400078e00ff */
[----:B------:R-:W-:Y:S05]  /*8e50*/  @!P0 BRA `(.L_x_301) ;  /* 0x0000000c00788947 */ /* 0x000fea0003800000 */
[----:B------:R-:W0:Y:S01]  /*8e60*/  LDC R0, c[0x0][0x28c] ;  /* 0x0000a300ff007b82 */ /* 0x000e220000000800 */
[----:B------:R-:W-:Y:S01]  /*8e70*/  ULDC UR5, c[0x0][0x658] ;  /* 0x0001960000057ab9 */ /* 0x000fe20000000800 */
[----:B------:R-:W-:Y:S01]  /*8e80*/  UMOV UR11, 0xffffffff ;  /* 0xffffffff000b7882 */ /* 0x000fe20000000000 */
[----:B------:R-:W-:Y:S01]  /*8e90*/  UMOV UR15, 0x1 ;  /* 0x00000001000f7882 */ /* 0x000fe20000000000 */
[----:B------:R-:W-:Y:S01]  /*8ea0*/  USHF.L.U32 UR11, UR11, UR5, URZ ;  /* 0x000000050b0b7299 */ /* 0x000fe2000800063f */
[----:B------:R-:W-:Y:S01]  /*8eb0*/  BSSY B0, `(.L_x_301) ;  /* 0x00000d8000007945 */ /* 0x000fe20003800000 */
[----:B------:R-:W-:Y:S01]  /*8ec0*/  ULDC UR9, c[0x0][0xc] ;  /* 0x0000030000097ab9 */ /* 0x000fe20000000800 */
[----:B------:R-:W-:Y:S01]  /*8ed0*/  ULDC UR12, c[0x0][0x10] ;  /* 0x00000400000c7ab9 */ /* 0x000fe20000000800 */
[----:B------:R-:W1:Y:S01]  /*8ee0*/  S2UR UR8, SR_CgaCtaId ;  /* 0x00000000000879c3 */ /* 0x000e620000008800 */
[----:B------:R-:W-:Y:S01]  /*8ef0*/  USHF.L.U32 UR5, UR15, UR5, URZ ;  /* 0x000000050f057299 */ /* 0x000fe2000800063f */
[----:B------:R-:W-:Y:S01]  /*8f00*/  IMAD.MOV.U32 R10, RZ, RZ, 0x1 ;  /* 0x00000001ff0a7424 */ /* 0x000fe200078e00ff */
[----:B------:R-:W-:Y:S01]  /*8f10*/  LOP3.LUT R9, R19, 0x2, RZ, 0xfc, !PT ;  /* 0x0000000213097812 */ /* 0x000fe200078efcff */
[----:B------:R-:W-:Y:S01]  /*8f20*/  IMAD.MOV.U32 R12, RZ, RZ, RZ ;  /* 0x000000ffff0c7224 */ /* 0x000fe200078e00ff */
[----:B------:R-:W-:Y:S01]  /*8f30*/  ULDC UR4, c[0x0][0x600] ;  /* 0x0001800000047ab9 */ /* 0x000fe20000000800 */
[----:B------:R-:W-:Y:S01]  /*8f40*/  UMOV UR20, 0x5 ;  /* 0x0000000500147882 */ /* 0x000fe20000000000 */
[----:B------:R-:W-:Y:S01]  /*8f50*/  UIADD3 UR4, UR4, -0x1, URZ ;  /* 0xffffffff04047890 */ /* 0x000fe2000fffe03f */
[----:B------:R-:W-:Y:S01]  /*8f60*/  ULDC.64 UR28, c[0x0][0x198] ;  /* 0x00006600001c7ab9 */ /* 0x000fe20000000a00 */
[----:B0-----:R-:W-:-:S05]  /*8f70*/  VIADD R0, R0, 0x1f ;  /* 0x0000001f00007836 */ /* 0x001fca0000000000 */
[----:B------:R-:W-:Y:S01]  /*8f80*/  SHF.R.S32.HI R3, RZ, 0x1f, R0 ;  /* 0x0000001fff037819 */ /* 0x000fe20000011400 */
[----:B-1----:R-:W-:-:S03]  /*8f90*/  ULOP3.LUT UR10, UR8, 0x1, URZ, 0xc0, !UPT ;  /* 0x00000001080a7892 */ /* 0x002fc6000f8ec03f */
[----:B------:R-:W-:Y:S01]  /*8fa0*/  LEA.HI R3, R3, R0, RZ, 0x5 ;  /* 0x0000000003037211 */ /* 0x000fe200078f28ff */
[----:B------:R-:W-:Y:S01]  /*8fb0*/  USHF.L.U32 UR7, UR8, 0xc, URZ ;  /* 0x0000000c08077899 */ /* 0x000fe2000800063f */
[----:B------:R-:W-:Y:S01]  /*8fc0*/  IMAD.MOV.U32 R0, RZ, RZ, 0x1 ;  /* 0x00000001ff007424 */ /* 0x000fe200078e00ff */
[----:B------:R-:W-:Y:S01]  /*8fd0*/  USHF.R.U32.HI UR27, URZ, 0x1, UR8 ;  /* 0x000000013f1b7899 */ /* 0x000fe20008011608 */
[----:B------:R-:W-:Y:S01]  /*8fe0*/  SHF.R.S32.HI R3, RZ, 0x5, R3 ;  /* 0x00000005ff037819 */ /* 0x000fe20000011403 */
[----:B------:R-:W-:Y:S02]  /*8ff0*/  USHF.L.U32 UR6, UR8, 0x7, URZ ;  /* 0x0000000708067899 */ /* 0x000fe4000800063f */
[----:B------:R-:W-:Y:S02]  /*9000*/  ULOP3.LUT UR8, UR8, 0xfffffffe, URZ, 0xc0, !UPT ;  /* 0xfffffffe08087892 */ /* 0x000fe4000f8ec03f */
[----:B------:R-:W-:Y:S01]  /*9010*/  UISETP.GT.U32.AND UP0, UPT, UR10, 0xffff, UPT ;  /* 0x0000ffff0a00788c */ /* 0x000fe2000bf04070 */
[----:B------:R-:W-:Y:S01]  /*9020*/  VIADD R8, R3, 0x1 ;  /* 0x0000000103087836 */ /* 0x000fe20000000000 */
[----:B------:R-:W-:-:S02]  /*9030*/  ULOP3.LUT UR13, UR7, 0x1000, URZ, 0xc0, !UPT ;  /* 0x00001000070d7892 */ /* 0x000fc4000f8ec03f */
[----:B------:R-:W-:Y:S02]  /*9040*/  ULOP3.LUT UR7, URZ, UR11, URZ, 0x33, !UPT ;  /* 0x0000000b3f077292 */ /* 0x000fe4000f8e333f */
[----:B------:R-:W-:Y:S02]  /*9050*/  USHF.L.U32 UR14, UR15, UR8, URZ ;  /* 0x000000080f0e7299 */ /* 0x000fe4000800063f */
[----:B------:R-:W-:Y:S02]  /*9060*/  ULOP3.LUT UR11, UR8, 0x1, URZ, 0xfc, !UPT ;  /* 0x00000001080b7892 */ /* 0x000fe4000f8efc3f */
[----:B------:R-:W-:Y:S02]  /*9070*/  UIMAD.WIDE.U32 UR8, UR9, UR12, URZ ;  /* 0x0000000c090872a5 */ /* 0x000fe4000f8e003f */
[----:B------:R-:W-:Y:S01]  /*9080*/  USEL UR10, UR10, 0xffff, !UP0 ;  /* 0x0000ffff0a0a7887 */ /* 0x000fe2000c000000 */
[----:B------:R-:W-:Y:S01]  /*9090*/  ULDC UR12, c[0x0][0x14] ;  /* 0x00000500000c7ab9 */ /* 0x000fe20000000800 */
[----:B------:R-:W-:-:S02]  /*90a0*/  USHF.L.U32 UR11, UR15, UR11, URZ ;  /* 0x0000000b0f0b7299 */ /* 0x000fc4000800063f */
[----:B------:R-:W-:Y:S02]  /*90b0*/  UIMAD.WIDE.U32 UR24, UR8, UR12, URZ ;  /* 0x0000000c081872a5 */ /* 0x000fe4000f8e003f */
[----:B------:R-:W-:Y:S02]  /*90c0*/  UIMAD UR15, UR9, UR12, URZ ;  /* 0x0000000c090f72a4 */ /* 0x000fe4000f8e023f */
[----:B------:R-:W-:Y:S02]  /*90d0*/  ULOP3.LUT UR10, UR10, 0xffff, URZ, 0xc0, !UPT ;  /* 0x0000ffff0a0a7892 */ /* 0x000fe4000f8ec03f */
[----:B------:R-:W-:Y:S02]  /*90e0*/  ULEA UR30, UR27, 0x200, 0xb ;  /* 0x000002001b1e7891 */ /* 0x000fe4000f8e583f */
[----:B------:R-:W-:Y:S02]  /*90f0*/  ULOP3.LUT UR6, UR6, 0x80, URZ, 0xc0, !UPT ;  /* 0x0000008006067892 */ /* 0x000fe4000f8ec03f */
[----:B------:R-:W-:-:S02]  /*9100*/  ULOP3.LUT UR13, UR13, 0x12200, URZ, 0xfc, !UPT ;  /* 0x000122000d0d7892 */ /* 0x000fc4000f8efc3f */
[----:B------:R-:W-:Y:S02]  /*9110*/  ULOP3.LUT UR14, UR14, UR11, URZ, 0xfc, !UPT ;  /* 0x0000000b0e0e7292 */ /* 0x000fe4000f8efc3f */
[----:B------:R-:W-:Y:S02]  /*9120*/  UIADD3 UR15, UR25, UR15, URZ ;  /* 0x0000000f190f7290 */ /* 0x000fe4000fffe03f */
[----:B------:R-:W-:-:S12]  /*9130*/  USHF.L.U32 UR20, UR20, UR10, URZ ;  /* 0x0000000a14147299 */ /* 0x000fd8000800063f */
.L_x_312:
[----:B------:R-:W-:-:S03]  /*9140*/  UMOV UR8, 0xffffffff ;  /* 0xffffffff00087882 */ /* 0x000fc60000000000 */
[----:B------:R-:W-:Y:S05]  /*9150*/  BRA.DIV UR8, `(.L_x_302) ;  /* 0x0000001608987947 */ /* 0x000fea000b800000 */
[----:B------:R-:W-:-:S13]  /*9160*/  ELECT P6, URZ, PT ;  /* 0x00000000003f782f */ /* 0x000fda00038c0000 */
.L_x_337:
[----:B------:R-:W0:Y:S01]  /*9170*/  LDC R4, c[0x0][0x28c] ;  /* 0x0000a300ff047b82 */ /* 0x000e220000000800 */
[----:B------:R-:W-:Y:S01]  /*9180*/  BSSY B1, `(.L_x_303) ;  /* 0x0000039000017945 */ /* 0x000fe20003800000 */
[----:B0-----:R-:W-:-:S13]  /*9190*/  ISETP.LT.OR P6, PT, R4, 0x1, !P6 ;  /* 0x000000010400780c */ /* 0x001fda00077c1670 */
[----:B------:R-:W-:Y:S05]  /*91a0*/  @P6 BRA `(.L_x_304) ;  /* 0x0000000000d86947 */ /* 0x000fea0003800000 */
[----:B------:R-:W-:Y:S01]  /*91b0*/  LEA R11, R11, UR27, 0x1 ;  /* 0x0000001b0b0b7c11 */ /* 0x000fe2000f8e08ff */
[----:B------:R-:W-:Y:S01]  /*91c0*/  IMAD.MOV.U32 R22, RZ, RZ, RZ ;  /* 0x000000ffff167224 */ /* 0x000fe200078e00ff */
[----:B------:R-:W-:Y:S01]  /*91d0*/  LEA R20, R20, UR6, 0x8 ;  /* 0x0000000614147c11 */ /* 0x000fe2000f8e40ff */
[----:B------:R-:W-:Y:S02]  /*91e0*/  IMAD.MOV.U32 R4, RZ, RZ, R8 ;  /* 0x000000ffff047224 */ /* 0x000fe400078e0008 */
[----:B------:R-:W-:Y:S02]  /*91f0*/  IMAD.MOV.U32 R5, RZ, RZ, R0 ;  /* 0x000000ffff057224 */ /* 0x000fe400078e0000 */
[----:B------:R-:W-:Y:S02]  /*9200*/  IMAD.MOV.U32 R6, RZ, RZ, R12 ;  /* 0x000000ffff067224 */ /* 0x000fe400078e000c */
[----:B------:R-:W-:-:S07]  /*9210*/  IMAD.SHL.U32 R15, R11, 0x40, RZ ;  /* 0x000000400b0f7824 */ /* 0x000fce00078e00ff */
.L_x_307:
[----:B------:R-:W0:Y:S01]  /*9220*/  S2R R14, SR_CgaCtaId ;  /* 0x00000000000e7919 */ /* 0x000e220000008800 */
[----:B------:R-:W-:Y:S02]  /*9230*/  MOV R7, 0x400 ;  /* 0x0000040000077802 */ /* 0x000fe40000000f00 */
[----:B------:R-:W-:-:S13]  /*9240*/  LOP3.LUT P1, RZ, R18, 0x7f, RZ, 0xc0, !PT ;  /* 0x0000007f12ff7812 */ /* 0x000fda000782c0ff */
[----:B------:R-:W1:Y:S01]  /*9250*/  @!P1 LDC R11, c[0x0][0x500] ;  /* 0x00014000ff0b9b82 */ /* 0x000e620000000800 */
[----:B0-----:R-:W-:Y:S02]  /*9260*/  LEA R21, R14, R7, 0x18 ;  /* 0x000000070e157211 */ /* 0x001fe400078ec0ff */
[----:B------:R-:W-:-:S03]  /*9270*/  SHF.L.U32 R7, R5, 0x1f, RZ ;  /* 0x0000001f05077819 */ /* 0x000fc600000006ff */
[----:B------:R-:W-:-:S04]  /*9280*/  IMAD R14, R6, 0x8, R21 ;  /* 0x00000008060e7824 */ /* 0x000fc800078e0215 */
[----:B------:R-:W0:Y:S02]  /*9290*/  SYNCS.PHASECHK.TRANS64.TRYWAIT P0, [R14+URZ+0x90], R7 ;  /* 0x000090070e0075a7 */ /* 0x000e24000800017f */
[----:B01----:R-:W-:Y:S05]  /*92a0*/  @!P0 BRA `(.L_x_305) ;  /* 0x0000001400648947 */ /* 0x003fea0003800000 */
.L_x_338:
[----:B0-----:R-:W-:Y:S01]  /*92b0*/  PRMT R7, R9, 0x9910, RZ ;  /* 0x0000991009077816 */ /* 0x001fe200000000ff */
[----:B------:R0:W-:Y:S03]  /*92c0*/  @!P1 SYNCS.ARRIVE.TRANS64 RZ, [R14+URZ], R11 ;  /* 0x0000000b0eff99a7 */ /* 0x0001e6000800003f */
[----:B------:R-:W-:-:S13]  /*92d0*/  ISETP.NE.AND P0, PT, R7, 0x2, PT ;  /* 0x000000020700780c */ /* 0x000fda0003f05270 */
[----:B0-----:R-:W-:Y:S05]  /*92e0*/  @P0 BRA `(.L_x_306) ;  /* 0x0000000000040947 */ /* 0x001fea0003800000 */
[----:B------:R-:W-:Y:S01]  /*92f0*/  BPT.TRAP 0x1 ;  /* 0x000000040000795c */ /* 0x000fe20000300000 */
.L_x_306:
[----:B------:R-:W-:Y:S01]  /*9300*/  R2UR UR11, R6 ;  /* 0x00000000060b72ca */ /* 0x000fe200000e0000 */
[----:B------:R-:W-:Y:S01]  /*9310*/  VIADD R4, R4, 0xffffffff ;  /* 0xffffffff04047836 */ /* 0x000fe20000000000 */
[----:B------:R-:W-:Y:S01]  /*9320*/  R2UR UR22, R21 ;  /* 0x00000000151672ca */ /* 0x000fe200000e0000 */
[----:B------:R-:W-:Y:S01]  /*9330*/  UIADD3 UR16, UP0, UR28, 0xf0, URZ ;  /* 0x000000f01c107890 */ /* 0x000fe2000ff1e03f */
[----:B------:R-:W-:Y:S01]  /*9340*/  R2UR UR23, R15 ;  /* 0x000000000f1772ca */ /* 0x000fe200000e0000 */
[----:B------:R-:W-:Y:S01]  /*9350*/  UIADD3 UR32, UP1, UR28, 0x1f0, URZ ;  /* 0x000001f01c207890 */ /* 0x000fe2000ff3e03f */
[----:B------:R-:W-:Y:S01]  /*9360*/  R2UR UR9, R14 ;  /* 0x000000000e0972ca */ /* 0x000fe200000e0000 */
[----:B------:R-:W-:Y:S01]  /*9370*/  UIADD3.X UR17, URZ, UR29, URZ, UP0, !UPT ;  /* 0x0000001d3f117290 */ /* 0x000fe200087fe43f */
[----:B------:R-:W-:Y:S01]  /*9380*/  R2UR UR10, R22 ;  /* 0x00000000160a72ca */ /* 0x000fe200000e0000 */
[----:B------:R-:W-:Y:S01]  /*9390*/  UPRMT UR21, URZ, 0x5410, UR20 ;  /* 0x000054103f157896 */ /* 0x000fe20008000014 */
[----:B------:R-:W-:Y:S01]  /*93a0*/  R2UR UR12, R13 ;  /* 0x000000000d0c72ca */ /* 0x000fe200000e0000 */
[----:B------:R-:W-:Y:S01]  /*93b0*/  VIADD R6, R6, 0x1 ;  /* 0x0000000106067836 */ /* 0x000fe20000000000 */
[----:B------:R-:W-:Y:S01]  /*93c0*/  R2UR UR26, R20 ;  /* 0x00000000141a72ca */ /* 0x000fe200000e0000 */
[----:B------:R-:W-:Y:S01]  /*93d0*/  ULEA UR8, UR11, UR30, 0xc ;  /* 0x0000001e0b087291 */ /* 0x000fe2000f8e603f */
[----:B------:R-:W-:Y:S01]  /*93e0*/  ISETP.GT.AND P1, PT, R4, 0x1, PT ;  /* 0x000000010400780c */ /* 0x000fe20003f24270 */
[----:B------:R-:W-:Y:S01]  /*93f0*/  ULEA UR11, UR11, UR13, 0xd ;  /* 0x0000000d0b0b7291 */ /* 0x000fe2000f8e683f */
[----:B------:R-:W-:Y:S01]  /*9400*/  ISETP.NE.AND P0, PT, R6, 0x12, PT ;  /* 0x000000120600780c */ /* 0x000fe20003f05270 */
[----:B------:R-:W-:Y:S01]  /*9410*/  UIADD3 UR8, UR22, UR8, URZ ;  /* 0x0000000816087290 */ /* 0x000fe2000fffe03f */
[----:B------:R-:W-:Y:S01]  /*9420*/  VIADD R22, R22, 0x20 ;  /* 0x0000002016167836 */ /* 0x000fe20000000000 */
[----:B------:R-:W-:Y:S01]  /*9430*/  UIADD3 UR22, UR22, UR11, URZ ;  /* 0x0000000b16167290 */ /* 0x000fe2000fffe03f */
[----:B------:R-:W-:Y:S01]  /*9440*/  SEL R14, RZ, 0x1, P0 ;  /* 0x00000001ff0e7807 */ /* 0x000fe20000000000 */
[----:B------:R-:W-:Y:S01]  /*9450*/  UPRMT UR31, URZ, 0x5410, UR14 ;  /* 0x000054103f1f7896 */ /* 0x000fe2000800000e */
[----:B------:R-:W-:Y:S01]  /*9460*/  SEL R6, R6, RZ, P0 ;  /* 0x000000ff06067207 */ /* 0x000fe20000000000 */
[----:B------:R-:W-:Y:S01]  /*9470*/  UIADD3.X UR33, URZ, UR29, URZ, UP1, !UPT ;  /* 0x0000001d3f217290 */ /* 0x000fe20008ffe43f */
[----:B------:R-:W-:Y:S01]  /*9480*/  LOP3.LUT R5, R5, R14, RZ, 0x3c, !PT ;  /* 0x0000000e05057212 */ /* 0x000fe200078e3cff */
[----:B------:R-:W-:Y:S01]  /*9490*/  UMOV UR18, 0x0 ;  /* 0x0000000000127882 */ /* 0x000fe20000000000 */
[----:B------:R-:W-:Y:S01]  /*94a0*/  UMOV UR19, 0x10000000 ;  /* 0x1000000000137882 */ /* 0x000fe20000000000 */
[----:B------:R-:W-:-:S02]  /*94b0*/  UMOV UR11, UR23 ;  /* 0x00000017000b7c82 */ /* 0x000fc40008000000 */
[----:B------:R0:W-:Y:S02]  /*94c0*/  UTMALDG.3D.MULTICAST [UR8], [UR16], UR21, desc[UR18] ;  /* 0x00001208100073b4 */ /* 0x0001e40008011815 */
[----:B0-----:R-:W-:Y:S01]  /*94d0*/  UMOV UR8, UR22 ;  /* 0x0000001600087c82 */ /* 0x001fe20008000000 */
[----:B------:R-:W-:Y:S02]  /*94e0*/  UMOV UR11, UR26 ;  /* 0x0000001a000b7c82 */ /* 0x000fe40008000000 */
[----:B------:R0:W-:Y:S02]  /*94f0*/  UTMALDG.3D.MULTICAST [UR8], [UR32], UR31, desc[UR18] ;  /* 0x00001208200073b4 */ /* 0x0001e4000801181f */
[----:B0-----:R-:W-:Y:S05]  /*9500*/  @P1 BRA `(.L_x_307) ;  /* 0xfffffffc00441947 */ /* 0x001fea000383ffff */
.L_x_304:
[----:B------:R-:W-:Y:S05]  /*9510*/  BSYNC B1 ;  /* 0x0000000000017941 */ /* 0x000fea0003800000 */
.L_x_303:
[----:B------:R-:W-:Y:S01]  /*9520*/  LOP3.LUT P1, RZ, R10, 0xff, RZ, 0xc0, !PT ;  /* 0x000000ff0aff7812 */ /* 0x000fe2000782c0ff */
[C---:B------:R-:W-:Y:S01]  /*9530*/  IMAD.IADD R12, R3.reuse, 0x1, R12 ;  /* 0x00000001030c7824 */ /* 0x040fe200078e020c */
[----:B------:R-:W-:Y:S01]  /*9540*/  ULDC.64 UR8, c[0x0][0x650] ;  /* 0x0001940000087ab9 */ /* 0x000fe20000000a00 */
[C---:B------:R-:W-:Y:S01]  /*9550*/  ISETP.GE.U32.AND P2, PT, R3.reuse, 0x12, PT ;  /* 0x000000120300780c */ /* 0x040fe20003f46070 */
[----:B------:R-:W-:Y:S01]  /*9560*/  BSSY B1, `(.L_x_308) ;  /* 0x000006a000017945 */ /* 0x000fe20003800000 */
[----:B------:R-:W-:Y:S01]  /*9570*/  IMAD.MOV.U32 R11, RZ, RZ, -0x1 ;  /* 0xffffffffff0b7424 */ /* 0x000fe200078e00ff */
[----:B------:R-:W-:Y:S01]  /*9580*/  ISETP.GT.U32.AND P0, PT, R12, 0x11, PT ;  /* 0x000000110c00780c */ /* 0x000fe20003f04070 */
[----:B------:R-:W-:Y:S01]  /*9590*/  IMAD.MOV.U32 R20, RZ, RZ, -0x1 ;  /* 0xffffffffff147424 */ /* 0x000fe200078e00ff */
[----:B------:R-:W-:Y:S01]  /*95a0*/  PRMT R10, RZ, 0x7610, R10 ;  /* 0x00007610ff0a7816 */ /* 0x000fe2000000000a */
[----:B------:R-:W-:Y:S01]  /*95b0*/  IMAD.MOV.U32 R13, RZ, RZ, -0x1 ;  /* 0xffffffffff0d7424 */ /* 0x000fe200078e00ff */
[----:B------:R-:W-:-:S03]  /*95c0*/  ISETP.LT.U32.AND P0, PT, R3, 0x12, P0 ;  /* 0x000000120300780c */ /* 0x000fc60000701070 */
[----:B------:R-:W0:Y:S01]  /*95d0*/  @P1 S2R R5, SR_CgaCtaId ;  /* 0x0000000000051919 */ /* 0x000e220000008800 */
[----:B------:R-:W-:-:S04]  /*95e0*/  @P1 MOV R4, 0x400 ;  /* 0x0000040000041802 */ /* 0x000fc80000000f00 */
[----:B0-----:R-:W-:Y:S01]  /*95f0*/  @P1 LEA R6, R5, R4, 0x18 ;  /* 0x0000000405061211 */ /* 0x001fe200078ec0ff */
[----:B------:R-:W-:-:S03]  /*9600*/  IMAD.WIDE.U32 R4, R12, 0x38e38e39, RZ ;  /* 0x38e38e390c047825 */ /* 0x000fc600078e00ff */
[----:B------:R0:W-:Y:S01]  /*9610*/  @P1 SYNCS.ARRIVE.TRANS64.A1T0 RZ, [R6+URZ+0x138], RZ ;  /* 0x000138ff06ff19a7 */ /* 0x0001e2000810003f */
[----:B------:R-:W-:Y:S02]  /*9620*/  IADD3 R16, P1, R16, UR24, RZ ;  /* 0x0000001810107c10 */ /* 0x000fe4000ff3e0ff */
[----:B------:R-:W-:Y:S02]  /*9630*/  SHF.R.U32.HI R7, RZ, 0x2, R5 ;  /* 0x00000002ff077819 */ /* 0x000fe40000011605 */
[----:B------:R-:W-:Y:S02]  /*9640*/  SEL R5, RZ, 0x1, !P0 ;  /* 0x00000001ff057807 */ /* 0x000fe40004000000 */
[----:B------:R-:W-:Y:S01]  /*9650*/  IADD3.X R17, R17, UR15, RZ, P1, !PT ;  /* 0x0000000f11117c10 */ /* 0x000fe20008ffe4ff */
[----:B------:R-:W-:Y:S01]  /*9660*/  IMAD R12, R7, -0x12, R12 ;  /* 0xffffffee070c7824 */ /* 0x000fe200078e020c */
[----:B------:R-:W-:Y:S02]  /*9670*/  ISETP.GE.U32.AND P0, PT, R16, UR8, PT ;  /* 0x0000000810007c0c */ /* 0x000fe4000bf06070 */
[----:B------:R-:W-:-:S02]  /*9680*/  LOP3.LUT R0, R0, R5, RZ, 0x3c, !PT ;  /* 0x0000000500007212 */ /* 0x000fc400078e3cff */
[----:B------:R-:W-:Y:S02]  /*9690*/  ISETP.GE.U32.AND.EX P0, PT, R17, UR9, PT, P0 ;  /* 0x0000000911007c0c */ /* 0x000fe4000bf06100 */
[----:B------:R-:W-:Y:S02]  /*96a0*/  @P2 LOP3.LUT R0, R0, 0x1, R7, 0x78, !PT ;  /* 0x0000000100002812 */ /* 0x000fe400078e7807 */
[----:B------:R-:W-:-:S09]  /*96b0*/  PRMT R4, RZ, 0x7610, R4 ;  /* 0x00007610ff047816 */ /* 0x000fd20000000004 */
[----:B0-----:R-:W-:Y:S05]  /*96c0*/  @P0 BRA `(.L_x_309) ;  /* 0x00000004004c0947 */ /* 0x001fea0003800000 */
[----:B------:R-:W0:Y:S01]  /*96d0*/  S2R R14, SR_CTAID.X ;  /* 0x00000000000e7919 */ /* 0x000e220000002500 */
[----:B------:R-:W-:Y:S01]  /*96e0*/  ULDC.64 UR8, c[0x0][0x628] ;  /* 0x00018a0000087ab9 */ /* 0x000fe20000000a00 */
[----:B------:R-:W1:Y:S01]  /*96f0*/  LDC R15, c[0x0][0x144] ;  /* 0x00005100ff0f7b82 */ /* 0x000e620000000800 */
[----:B------:R-:W-:Y:S01]  /*9700*/  ISETP.NE.U32.AND P0, PT, RZ, UR8, PT ;  /* 0x00000008ff007c0c */ /* 0x000fe2000bf05070 */
[----:B------:R-:W2:Y:S01]  /*9710*/  S2R R11, SR_CTAID.Y ;  /* 0x00000000000b7919 */ /* 0x000ea20000002600 */
[----:B------:R-:W-:Y:S01]  /*9720*/  ULDC UR10, c[0x0][0x150] ;  /* 0x00005400000a7ab9 */ /* 0x000fe20000000800 */
[----:B------:R-:W-:Y:S01]  /*9730*/  ULDC UR11, c[0x0][0x630] ;  /* 0x00018c00000b7ab9 */ /* 0x000fe20000000800 */
[----:B------:R-:W-:Y:S01]  /*9740*/  ISETP.NE.AND.EX P0, PT, RZ, UR9, PT, P0 ;  /* 0x00000009ff007c0c */ /* 0x000fe2000bf05300 */
[----:B------:R-:W-:Y:S01]  /*9750*/  IMAD.MOV.U32 R4, RZ, RZ, R16 ;  /* 0x000000ffff047224 */ /* 0x000fe200078e0010 */
[----:B0-----:R-:W-:-:S05]  /*9760*/  I2FP.F32.U32 R5, R14 ;  /* 0x0000000e00057245 */ /* 0x001fca0000201000 */
[----:B------:R-:W-:Y:S01]  /*9770*/  FMUL R20, R5, UR10 ;  /* 0x0000000a05147c20 */ /* 0x000fe20008400000 */
[----:B------:R-:W-:-:S05]  /*9780*/  IMAD.MOV.U32 R5, RZ, RZ, R17 ;  /* 0x000000ffff057224 */ /* 0x000fca00078e0011 */
[----:B--2---:R-:W-:Y:S05]  /*9790*/  @!P0 BRA `(.L_x_310) ;  /* 0x0000000000288947 */ /* 0x004fea0003800000 */
[----:B------:R-:W-:Y:S02]  /*97a0*/  ULDC UR10, c[0x0][0x634] ;  /* 0x00018d00000a7ab9 */ /* 0x000fe40000000800 */
[----:B------:R-:W-:-:S05]  /*97b0*/  IADD3 R5, P0, R16, UR10, RZ ;  /* 0x0000000a10057c10 */ /* 0x000fca000ff1e0ff */
[----:B------:R-:W-:-:S04]  /*97c0*/  IMAD.X R13, RZ, RZ, R17, P0 ;  /* 0x000000ffff0d7224 */ /* 0x000fc800000e0611 */
[----:B------:R-:W-:-:S04]  /*97d0*/  IMAD.WIDE.U32 R6, R13, UR8, RZ ;  /* 0x000000080d067c25 */ /* 0x000fc8000f8e00ff */
[----:B------:R-:W-:-:S04]  /*97e0*/  IMAD.WIDE.U32 R6, P0, R5, UR9, R6 ;  /* 0x0000000905067c25 */ /* 0x000fc8000f800006 */
[----:B------:R-:W-:-:S04]  /*97f0*/  IMAD.WIDE.U32 R4, R5, UR8, RZ ;  /* 0x0000000805047c25 */ /* 0x000fc8000f8e00ff */
[----:B------:R-:W-:Y:S01]  /*9800*/  IMAD.MOV.U32 R4, RZ, RZ, R7 ;  /* 0x000000ffff047224 */ /* 0x000fe200078e0007 */
[----:B------:R-:W-:Y:S01]  /*9810*/  IADD3 RZ, P1, R5, R6, RZ ;  /* 0x0000000605ff7210 */ /* 0x000fe20007f3e0ff */
[----:B------:R-:W-:-:S04]  /*9820*/  IMAD.X R5, RZ, RZ, RZ, P0 ;  /* 0x000000ffff057224 */ /* 0x000fc800000e06ff */
[----:B------:R-:W-:-:S08]  /*9830*/  IMAD.WIDE.U32.X R4, R13, UR9, R4, P1 ;  /* 0x000000090d047c25 */ /* 0x000fd000088e0404 */
.L_x_310:
[--C-:B------:R-:W-:Y:S01]  /*9840*/  SHF.R.U64 R13, R4, UR11, R5.reuse ;  /* 0x0000000b040d7c19 */ /* 0x100fe20008001205 */
[----:B------:R-:W0:Y:S01]  /*9850*/  F2I.U32.TRUNC.NTZ R20, R20 ;  /* 0x0000001400147305 */ /* 0x000e22000020f000 */
[----:B------:R-:W-:Y:S01]  /*9860*/  SHF.R.U32.HI R4, RZ, UR11, R5 ;  /* 0x0000000bff047c19 */ /* 0x000fe20008011605 */
[----:B------:R-:W-:Y:S01]  /*9870*/  ULDC.64 UR8, c[0x0][0x620] ;  /* 0x0001880000087ab9 */ /* 0x000fe20000000a00 */
[----:B------:R-:W-:Y:S01]  /*9880*/  IADD3 R7, P0, RZ, -R13, RZ ;  /* 0x8000000dff077210 */ /* 0x000fe20007f1e0ff */
[----:B------:R-:W-:Y:S01]  /*9890*/  ULDC.64 UR10, c[0x0][0x640] ;  /* 0x00019000000a7ab9 */ /* 0x000fe20000000a00 */
[----:B------:R-:W2:Y:S03]  /*98a0*/  LDC R22, c[0x0][0x148] ;  /* 0x00005200ff167b82 */ /* 0x000ea60000000800 */
[----:B------:R-:W-:Y:S01]  /*98b0*/  IMAD.X R4, RZ, RZ, ~R4, P0 ;  /* 0x000000ffff047224 */ /* 0x000fe200000e0e04 */
[----:B------:R-:W-:-:S03]  /*98c0*/  ISETP.NE.U32.AND P0, PT, RZ, UR10, PT ;  /* 0x0000000aff007c0c */ /* 0x000fc6000bf05070 */
[----:B------:R-:W-:Y:S01]  /*98d0*/  IMAD R6, R4, UR8, RZ ;  /* 0x0000000804067c24 */ /* 0x000fe2000f8e02ff */
[----:B------:R-:W-:Y:S01]  /*98e0*/  ISETP.NE.AND.EX P0, PT, RZ, UR11, PT, P0 ;  /* 0x0000000bff007c0c */ /* 0x000fe2000bf05300 */
[----:B------:R-:W-:Y:S01]  /*98f0*/  IMAD.WIDE.U32 R4, R7, UR8, R16 ;  /* 0x0000000807047c25 */ /* 0x000fe2000f8e0010 */
[----:B------:R-:W-:-:S03]  /*9900*/  ULDC UR8, c[0x0][0x618] ;  /* 0x0001860000087ab9 */ /* 0x000fc60000000800 */
[----:B------:R-:W-:Y:S01]  /*9910*/  IMAD R7, R7, UR9, R6 ;  /* 0x0000000907077c24 */ /* 0x000fe2000f8e0206 */
[----:B------:R-:W-:Y:S01]  /*9920*/  ULDC UR9, c[0x0][0x154] ;  /* 0x0000550000097ab9 */ /* 0x000fe20000000800 */
[----:B0-----:R-:W-:Y:S02]  /*9930*/  IMAD.MOV R6, RZ, RZ, -R20 ;  /* 0x000000ffff067224 */ /* 0x001fe400078e0a14 */
[----:B------:R-:W-:Y:S02]  /*9940*/  IMAD.IADD R5, R5, 0x1, R7 ;  /* 0x0000000105057824 */ /* 0x000fe400078e0207 */
[----:B-1----:R-:W-:Y:S01]  /*9950*/  IMAD R14, R15, R6, R14 ;  /* 0x000000060f0e7224 */ /* 0x002fe200078e020e */
[----:B------:R-:W-:Y:S02]  /*9960*/  I2FP.F32.U32 R6, R11 ;  /* 0x0000000b00067245 */ /* 0x000fe40000201000 */
[--C-:B------:R-:W-:Y:S02]  /*9970*/  SHF.R.U64 R15, R4, UR8, R5.reuse ;  /* 0x00000008040f7c19 */ /* 0x100fe40008001205 */
[----:B------:R-:W-:Y:S01]  /*9980*/  SHF.R.U32.HI R4, RZ, UR8, R5 ;  /* 0x00000008ff047c19 */ /* 0x000fe20008011605 */
[----:B------:R-:W-:Y:S01]  /*9990*/  FMUL R6, R6, UR9 ;  /* 0x0000000906067c20 */ /* 0x000fe20008400000 */
[----:B------:R-:W-:-:S02]  /*99a0*/  ULDC UR8, c[0x0][0x608] ;  /* 0x0001820000087ab9 */ /* 0x000fc40000000800 */
[--C-:B------:R-:W-:Y:S01]  /*99b0*/  SHF.R.U64 R21, R15, UR8, R4.reuse ;  /* 0x000000080f157c19 */ /* 0x100fe20008001204 */
[----:B------:R0:W1:Y:S01]  /*99c0*/  F2I.U32.TRUNC.NTZ R24, R6 ;  /* 0x0000000600187305 */ /* 0x000062000020f000 */
[----:B------:R-:W-:Y:S01]  /*99d0*/  SHF.R.U32.HI R4, RZ, UR8, R4 ;  /* 0x00000008ff047c19 */ /* 0x000fe20008011604 */
[----:B------:R-:W-:-:S03]  /*99e0*/  ULDC UR8, c[0x0][0x658] ;  /* 0x0001960000087ab9 */ /* 0x000fc60000000800 */
[--C-:B------:R-:W-:Y:S02]  /*99f0*/  SHF.R.U64 R20, R21, UR8, R4.reuse ;  /* 0x0000000815147c19 */ /* 0x100fe40008001204 */
[----:B------:R-:W-:-:S03]  /*9a00*/  SHF.R.U32.HI R23, RZ, UR8, R4 ;  /* 0x00000008ff177c19 */ /* 0x000fc60008011604 */
[----:B------:R-:W-:Y:S02]  /*9a10*/  IMAD.MOV.U32 R4, RZ, RZ, R20 ;  /* 0x000000ffff047224 */ /* 0x000fe400078e0014 */
[----:B------:R-:W-:Y:S01]  /*9a20*/  IMAD.MOV.U32 R5, RZ, RZ, R23 ;  /* 0x000000ffff057224 */ /* 0x000fe200078e0017 */
[----:B0-----:R-:W-:Y:S06]  /*9a30*/  @!P0 BRA `(.L_x_311) ;  /* 0x0000000000288947 */ /* 0x001fec0003800000 */
        /* <DEDUP_REMOVED lines=10> */
.L_x_311:
[----:B------:R-:W-:Y:S01]  /*9ae0*/  ISETP.NE.AND P0, PT, R2, 0x1, PT ;  /* 0x000000010200780c */ /* 0x000fe20003f05270 */
[----:B------:R-:W-:Y:S01]  /*9af0*/  ULDC UR8, c[0x0][0x648] ;  /* 0x0001920000087ab9 */ /* 0x000fe20000000800 */
[----:B-1----:R-:W-:Y:S01]  /*9b00*/  IMAD.MOV R24, RZ, RZ, -R24 ;  /* 0x000000ffff187224 */ /* 0x002fe200078e0a18 */
[----:B------:R-:W-:Y:S01]  /*9b10*/  SHF.R.U64 R4, R4, UR8, R5 ;  /* 0x0000000804047c19 */ /* 0x000fe20008001205 */
[----:B------:R-:W-:Y:S01]  /*9b20*/  ULDC UR8, c[0x0][0x638] ;  /* 0x00018e0000087ab9 */ /* 0x000fe20000000800 */
[----:B------:R-:W-:Y:S01]  /*9b30*/  LOP3.LUT R21, R21, UR7, RZ, 0xc0, !PT ;  /* 0x0000000715157c12 */ /* 0x000fe2000f8ec0ff */
[----:B------:R-:W-:Y:S02]  /*9b40*/  ULDC UR9, c[0x0][0x610] ;  /* 0x0001840000097ab9 */ /* 0x000fe40000000800 */
[----:B------:R-:W-:Y:S02]  /*9b50*/  IMAD.MOV R5, RZ, RZ, -R4 ;  /* 0x000000ffff057224 */ /* 0x000fe400078e0a04 */
[----:B------:R-:W-:-:S02]  /*9b60*/  IMAD R21, R4, UR5, R21 ;  /* 0x0000000504157c24 */ /* 0x000fc4000f8e0215 */
[----:B------:R-:W-:Y:S01]  /*9b70*/  IMAD R20, R5, UR8, R20 ;  /* 0x0000000805147c24 */ /* 0x000fe2000f8e0214 */
[----:B------:R-:W-:Y:S01]  /*9b80*/  ULDC UR8, c[0x0][0x600] ;  /* 0x0001800000087ab9 */ /* 0x000fe20000000800 */
[----:B--2---:R-:W-:Y:S01]  /*9b90*/  @P0 IMAD R14, R22, R24, R11 ;  /* 0x00000018160e0224 */ /* 0x004fe200078e020b */
[----:B------:R-:W-:Y:S01]  /*9ba0*/  LOP3.LUT R11, R15, UR4, RZ, 0xc0, !PT ;  /* 0x000000040f0b7c12 */ /* 0x000fe2000f8ec0ff */
[----:B------:R-:W-:Y:S02]  /*9bb0*/  IMAD.MOV.U32 R4, RZ, RZ, 0x1 ;  /* 0x00000001ff047424 */ /* 0x000fe400078e00ff */
[----:B------:R-:W-:Y:S02]  /*9bc0*/  IMAD R14, R21, UR9, R14 ;  /* 0x00000009150e7c24 */ /* 0x000fe4000f8e020e */
[----:B------:R-:W-:-:S05]  /*9bd0*/  IMAD R11, R20, UR8, R11 ;  /* 0x00000008140b7c24 */ /* 0x000fca000f8e020b */
[----:B------:R-:W-:Y:S02]  /*9be0*/  SEL R20, R11, R14, !P0 ;  /* 0x0000000e0b147207 */ /* 0x000fe40004000000 */
[----:B------:R-:W-:-:S07]  /*9bf0*/  SEL R11, R14, R11, !P0 ;  /* 0x0000000b0e0b7207 */ /* 0x000fce0004000000 */
.L_x_309:
[----:B------:R-:W-:Y:S05]  /*9c00*/  BSYNC B1 ;  /* 0x0000000000017941 */ /* 0x000fea0003800000 */
.L_x_308:
[----:B------:R-:W-:-:S13]  /*9c10*/  LOP3.LUT P0, RZ, R4, 0xff, RZ, 0xc0, !PT ;  /* 0x000000ff04ff7812 */ /* 0x000fda000780c0ff */
[----:B------:R-:W-:Y:S05]  /*9c20*/  @P0 BRA `(.L_x_312) ;  /* 0xfffffff400440947 */ /* 0x000fea000383ffff */
[----:B------:R-:W-:Y:S05]  /*9c30*/  BSYNC B0 ;  /* 0x0000000000007941 */ /* 0x000fea0003800000 */
.L_x_301:
[----:B------:R-:W-:-:S03]  /*9c40*/  UMOV UR8, 0xffffffff ;  /* 0xffffffff00087882 */ /* 0x000fc60000000000 */
[----:B------:R-:W-:Y:S05]  /*9c50*/  BRA.DIV UR8, `(.L_x_313) ;  /* 0x0000000e080c7947 */ /* 0x000fea000b800000 */
[----:B------:R-:W-:-:S13]  /*9c60*/  ELECT P6, URZ, PT ;  /* 0x00000000003f782f */ /* 0x000fda00038c0000 */
.L_x_341:
[----:B------:R-:W-:Y:S04]  /*9c70*/  BSSY B0, `(.L_x_314) ;  /* 0x00000a9000007945 */ /* 0x000fe80003800000 */
[----:B------:R-:W-:Y:S05]  /*9c80*/  @!P6 BRA `(.L_x_315) ;  /* 0x00000008009ce947 */ /* 0x000fea0003800000 */
[----:B------:R-:W-:-:S04]  /*9c90*/  LOP3.LUT R19, R19, 0x2, RZ, 0xfc, !PT ;  /* 0x0000000213137812 */ /* 0x000fc800078efcff */
[----:B------:R-:W-:-:S13]  /*9ca0*/  ISETP.NE.AND P0, PT, R19, 0x3, PT ;  /* 0x000000031300780c */ /* 0x000fda0003f05270 */
[----:B------:R-:W-:Y:S05]  /*9cb0*/  @!P0 BRA `(.L_x_316) ;  /* 0x0000000000048947 */ /* 0x000fea0003800000 */
[----:B------:R-:W-:Y:S01]  /*9cc0*/  BPT.TRAP 0x1 ;  /* 0x000000040000795c */ /* 0x000fe20000300000 */
.L_x_316:
[----:B------:R-:W0:Y:S01]  /*9cd0*/  S2R R3, SR_CgaCtaId ;  /* 0x0000000000037919 */ /* 0x000e220000008800 */
[----:B------:R-:W-:-:S04]  /*9ce0*/  MOV R2, 0x400 ;  /* 0x0000040000027802 */ /* 0x000fc80000000f00 */
[----:B0-----:R-:W-:Y:S02]  /*9cf0*/  LEA R3, R3, R2, 0x18 ;  /* 0x0000000203037211 */ /* 0x001fe400078ec0ff */
[----:B------:R-:W-:-:S03]  /*9d00*/  SHF.L.U32 R2, R0, 0x1f, RZ ;  /* 0x0000001f00027819 */ /* 0x000fc600000006ff */
[----:B------:R-:W-:-:S04]  /*9d10*/  VIADD R3, R3, 0x90 ;  /* 0x0000009003037836 */ /* 0x000fc80000000000 */
[C---:B------:R-:W-:Y:S02]  /*9d20*/  IMAD R7, R12.reuse, 0x8, R3 ;  /* 0x000000080c077824 */ /* 0x040fe400078e0203 */
[----:B------:R-:W-:Y:S02]  /*9d30*/  VIADD R12, R12, 0x1 ;  /* 0x000000010c0c7836 */ /* 0x000fe40000000000 */
[----:B------:R-:W0:Y:S03]  /*9d40*/  SYNCS.PHASECHK.TRANS64.TRYWAIT P0, [R7+URZ], R2 ;  /* 0x00000002070075a7 */ /* 0x000e26000800017f */
[----:B------:R-:W-:-:S04]  /*9d50*/  ISETP.NE.AND P1, PT, R12, 0x12, PT ;  /* 0x000000120c00780c */ /* 0x000fc80003f25270 */
[----:B------:R-:W-:Y:S02]  /*9d60*/  SEL R5, RZ, 0x1, P1 ;  /* 0x00000001ff057807 */ /* 0x000fe40000800000 */
[----:B------:R-:W-:Y:S02]  /*9d70*/  SEL R12, R12, RZ, P1 ;  /* 0x000000ff0c0c7207 */ /* 0x000fe40000800000 */
[----:B------:R-:W-:-:S03]  /*9d80*/  LOP3.LUT R5, R0, R5, RZ, 0x3c, !PT ;  /* 0x0000000500057212 */ /* 0x000fc600078e3cff */
[----:B------:R-:W-:Y:S01]  /*9d90*/  IMAD R9, R12, 0x8, R3 ;  /* 0x000000080c097824 */ /* 0x000fe200078e0203 */
[----:B------:R-:W-:Y:S01]  /*9da0*/  SHF.L.U32 R4, R5, 0x1f, RZ ;  /* 0x0000001f05047819 */ /* 0x000fe200000006ff */
[----:B0-----:R-:W-:Y:S06]  /*9db0*/  @!P0 BRA `(.L_x_317) ;  /* 0x0000000800d48947 */ /* 0x001fec0003800000 */
.L_x_342:
[----:B------:R-:W1:Y:S01]  /*9dc0*/  SYNCS.PHASECHK.TRANS64.TRYWAIT P0, [R9+URZ], R4 ;  /* 0x00000004090075a7 */ /* 0x000e62000800017f */
[----:B------:R-:W-:-:S05]  /*9dd0*/  VIADD R0, R12, 0x1 ;  /* 0x000000010c007836 */ /* 0x000fca0000000000 */
[----:B------:R-:W-:-:S04]  /*9de0*/  ISETP.NE.AND P1, PT, R0, 0x12, PT ;  /* 0x000000120000780c */ /* 0x000fc80003f25270 */
[----:B0-----:R-:W-:Y:S02]  /*9df0*/  SEL R2, RZ, 0x1, P1 ;  /* 0x00000001ff027807 */ /* 0x001fe40000800000 */
[----:B------:R-:W-:Y:S02]  /*9e00*/  SEL R0, R0, RZ, P1 ;  /* 0x000000ff00007207 */ /* 0x000fe40000800000 */
[----:B------:R-:W-:-:S03]  /*9e10*/  LOP3.LUT R7, R5, R2, RZ, 0x3c, !PT ;  /* 0x0000000205077212 */ /* 0x000fc600078e3cff */
[----:B------:R-:W-:Y:S01]  /*9e20*/  IMAD R6, R0, 0x8, R3 ;  /* 0x0000000800067824 */ /* 0x000fe200078e0203 */
[----:B------:R-:W-:Y:S01]  /*9e30*/  SHF.L.U32 R5, R7, 0x1f, RZ ;  /* 0x0000001f07057819 */ /* 0x000fe200000006ff */
[----:B-1----:R-:W-:Y:S06]  /*9e40*/  @!P0 BRA `(.L_x_318) ;  /* 0x0000000800c48947 */ /* 0x002fec0003800000 */
.L_x_343:
[----:B------:R-:W1:Y:S01]  /*9e50*/  SYNCS.PHASECHK.TRANS64.TRYWAIT P0, [R6+URZ], R5 ;  /* 0x00000005060075a7 */ /* 0x000e62000800017f */
[----:B------:R-:W-:-:S05]  /*9e60*/  VIADD R0, R0, 0x1 ;  /* 0x0000000100007836 */ /* 0x000fca0000000000 */
[----:B------:R-:W-:-:S04]  /*9e70*/  ISETP.NE.AND P1, PT, R0, 0x12, PT ;  /* 0x000000120000780c */ /* 0x000fc80003f25270 */
[----:B------:R-:W-:Y:S02]  /*9e80*/  SEL R2, RZ, 0x1, P1 ;  /* 0x00000001ff027807 */ /* 0x000fe40000800000 */
[----:B------:R-:W-:Y:S02]  /*9e90*/  SEL R0, R0, RZ, P1 ;  /* 0x000000ff00007207 */ /* 0x000fe40000800000 */
[----:B------:R-:W-:-:S03]  /*9ea0*/  LOP3.LUT R7, R7, R2, RZ, 0x3c, !PT ;  /* 0x0000000207077212 */ /* 0x000fc600078e3cff */
[----:B0-----:R-:W-:Y:S01]  /*9eb0*/  IMAD R9, R0, 0x8, R3 ;  /* 0x0000000800097824 */ /* 0x001fe200078e0203 */
[----:B------:R-:W-:Y:S01]  /*9ec0*/  SHF.L.U32 R4, R7, 0x1f, RZ ;  /* 0x0000001f07047819 */ /* 0x000fe200000006ff */
[----:B-1----:R-:W-:Y:S06]  /*9ed0*/  @!P0 BRA `(.L_x_319) ;  /* 0x0000000800b48947 */ /* 0x002fec0003800000 */
.L_x_344:
        /* <DEDUP_REMOVED lines=9> */
.L_x_345:
        /* <DEDUP_REMOVED lines=9> */
.L_x_346:
        /* <DEDUP_REMOVED lines=9> */
.L_x_347:
        /* <DEDUP_REMOVED lines=9> */
.L_x_348:
        /* <DEDUP_REMOVED lines=9> */
.L_x_349:
        /* <DEDUP_REMOVED lines=9> */
.L_x_350:
        /* <DEDUP_REMOVED lines=9> */
.L_x_351:
        /* <DEDUP_REMOVED lines=9> */
.L_x_352:
        /* <DEDUP_REMOVED lines=9> */
.L_x_353:
        /* <DEDUP_REMOVED lines=9> */
.L_x_354:
        /* <DEDUP_REMOVED lines=9> */
.L_x_355:
        /* <DEDUP_REMOVED lines=9> */
.L_x_356:
        /* <DEDUP_REMOVED lines=9> */
.L_x_357:
[----:B------:R-:W1:Y:S01]  /*a630*/  SYNCS.PHASECHK.TRANS64.TRYWAIT P0, [R6+URZ], R5 ;  /* 0x00000005060075a7 */ /* 0x000e62000800017f */
[----:B------:R-:W-:-:S05]  /*a640*/  VIADD R0, R0, 0x1 ;  /* 0x0000000100007836 */ /* 0x000fca0000000000 */
[----:B------:R-:W-:-:S04]  /*a650*/  ISETP.NE.AND P1, PT, R0, 0x12, PT ;  /* 0x000000120000780c */ /* 0x000fc80003f25270 */
[----:B------:R-:W-:Y:S02]  /*a660*/  SEL R2, RZ, 0x1, P1 ;  /* 0x00000001ff027807 */ /* 0x000fe40000800000 */
[----:B------:R-:W-:Y:S02]  /*a670*/  SEL R0, R0, RZ, P1 ;  /* 0x000000ff00007207 */ /* 0x000fe40000800000 */
[----:B------:R-:W-:Y:S01]  /*a680*/  LOP3.LUT R2, R7, R2, RZ, 0x3c, !PT ;  /* 0x0000000207027212 */ /* 0x000fe200078e3cff */
[----:B-1----:R-:W-:Y:S06]  /*a690*/  @!P0 BRA `(.L_x_333) ;  /* 0x0000000400dc8947 */ /* 0x002fec0003800000 */
.L_x_358:
[----:B------:R-:W-:Y:S01]  /*a6a0*/  IMAD R3, R0, 0x8, R3 ;  /* 0x0000000800037824 */ /* 0x000fe200078e0203 */
[----:B------:R-:W-:-:S07]  /*a6b0*/  SHF.L.U32 R0, R2, 0x1f, RZ ;  /* 0x0000001f02007819 */ /* 0x000fce00000006ff */
.L_x_334:
[----:B--2---:R2:W3:Y:S02]  /*a6c0*/  SYNCS.PHASECHK.TRANS64.TRYWAIT P0, [R3+URZ], R0 ;  /* 0x00000000030075a7 */ /* 0x0044e4000800017f */
[----:B---3--:R-:W-:Y:S05]  /*a6d0*/  @!P0 NANOSLEEP.SYNCS 0x989680 ;  /* 0x009896800000895d */ /* 0x008fea0003900000 */
[----:B------:R-:W3:Y:S02]  /*a6e0*/  @!P0 SYNCS.PHASECHK.TRANS64 P0, [R3+URZ], R0 ;  /* 0x00000000030085a7 */ /* 0x000ee4000800007f */
[----:B---3--:R-:W-:Y:S05]  /*a6f0*/  @!P0 BRA `(.L_x_334) ;  /* 0xfffffffc00f08947 */ /* 0x008fea000383ffff */
.L_x_315:
[----:B------:R-:W-:Y:S05]  /*a700*/  BSYNC B0 ;  /* 0x0000000000007941 */ /* 0x000fea0003800000 */
.L_x_314:
[----:B------:R-:W-:Y:S05]  /*a710*/  EXIT ;  /* 0x000000000000794d */ /* 0x000fea0003800000 */
.L_x_22:
[----:B----4-:R4:W0:Y:S02]  /*a720*/  SYNCS.PHASECHK.TRANS64.TRYWAIT P1, [R3+URZ], R0 ;  /* 0x00000000030075a7 */ /* 0x010824000802017f */
[----:B0-----:R-:W-:Y:S05]  /*a730*/  @!P1 NANOSLEEP.SYNCS 0x989680 ;  /* 0x009896800000995d */ /* 0x001fea0003900000 */
[----:B------:R-:W0:Y:S02]  /*a740*/  @!P1 SYNCS.PHASECHK.TRANS64 P1, [R3+URZ], R0 ;  /* 0x00000000030095a7 */ /* 0x000e24000802007f */
[----:B0-----:R-:W-:Y:S05]  /*a750*/  @!P1 BRA `(.L_x_22) ;  /* 0xfffffffc00f09947 */ /* 0x001fea000383ffff */
[----:B------:R-:W-:Y:S05]  /*a760*/  BRA `(.L_x_21) ;  /* 0xffffff6c00e87947 */ /* 0x000fea000383ffff */
.L_x_27:
[----:B-1----:R1:W3:Y:S02]  /*a770*/  SYNCS.PHASECHK.TRANS64.TRYWAIT P1, [R5+URZ], R4 ;  /* 0x00000004050075a7 */ /* 0x0022e4000802017f */
[----:B---3--:R-:W-:Y:S05]  /*a780*/  @!P1 NANOSLEEP.SYNCS 0x989680 ;  /* 0x009896800000995d */ /* 0x008fea0003900000 */
[----:B------:R-:W3:Y:S02]  /*a790*/  @!P1 SYNCS.PHASECHK.TRANS64 P1, [R5+URZ], R4 ;  /* 0x00000004050095a7 */ /* 0x000ee4000802007f */
[----:B---3--:R-:W-:Y:S05]  /*a7a0*/  @!P1 BRA `(.L_x_27) ;  /* 0xfffffffc00f09947 */ /* 0x008fea000383ffff */
[----:B------:R-:W-:Y:S05]  /*a7b0*/  BRA `(.L_x_26) ;  /* 0xffffff70007c7947 */ /* 0x000fea000383ffff */
.L_x_302:
[----:B------:R-:W-:Y:S01]  /*a7c0*/  BSSY B1, `(.L_x_335) ;  /* 0x0000006000017945 */ /* 0x000fe20003800000 */
[----:B------:R-:W-:-:S07]  /*a7d0*/  IMAD.MOV.U32 R15, RZ, RZ, -0x1 ;  /* 0xffffffffff0f7424 */ /* 0x000fce00078e00ff */
[----:B------:R-:W-:Y:S05]  /*a7e0*/  WARPSYNC.COLLECTIVE R15, `(.L_x_336) ;  /* 0x000000000f0c7348 */ /* 0x000fea0003c00000 */
[----:B------:R-:W-:Y:S02]  /*a7f0*/  ELECT P6, UR62, PT ;  /* 0x00000000003e782f */ /* 0x000fe400038c0000 */
[----:B------:R-:W-:Y:S01]  /*a800*/  MOV R14, UR62 ;  /* 0x0000003e000e7c02 */ /* 0x000fe20008000f00 */
[----:B------:R-:W-:Y:S10]  /*a810*/  ENDCOLLECTIVE ;  /* 0x000000000000791b */ /* 0x000ff40003800000 */
.L_x_336:
[----:B------:R-:W-:Y:S05]  /*a820*/  BSYNC B1 ;  /* 0x0000000000017941 */ /* 0x000fea0003800000 */
.L_x_335:
[----:B------:R-:W-:Y:S05]  /*a830*/  BRA `(.L_x_337) ;  /* 0xffffffe8004c7947 */ /* 0x000fea000383ffff */
.L_x_305:
[----:B0-----:R0:W1:Y:S02]  /*a840*/  SYNCS.PHASECHK.TRANS64.TRYWAIT P0, [R14+URZ+0x90], R7 ;  /* 0x000090070e0075a7 */ /* 0x001064000800017f */
[----:B-1----:R-:W-:Y:S05]  /*a850*/  @!P0 NANOSLEEP.SYNCS 0x989680 ;  /* 0x009896800000895d */ /* 0x002fea0003900000 */
[----:B------:R-:W1:Y:S02]  /*a860*/  @!P0 SYNCS.PHASECHK.TRANS64 P0, [R14+URZ+0x90], R7 ;  /* 0x000090070e0085a7 */ /* 0x000e64000800007f */
[----:B-1----:R-:W-:Y:S05]  /*a870*/  @!P0 BRA `(.L_x_305) ;  /* 0xfffffffc00f08947 */ /* 0x002fea000383ffff */
[----:B------:R-:W-:Y:S05]  /*a880*/  BRA `(.L_x_338) ;  /* 0xffffffe800887947 */ /* 0x000fea000383ffff */
.L_x_313:
[----:B------:R-:W-:Y:S01]  /*a890*/  BSSY B0, `(.L_x_339) ;  /* 0x0000006000007945 */ /* 0x000fe20003800000 */
[----:B------:R-:W-:-:S07]  /*a8a0*/  IMAD.MOV.U32 R15, RZ, RZ, -0x1 ;  /* 0xffffffffff0f7424 */ /* 0x000fce00078e00ff */
[----:B------:R-:W-:Y:S05]  /*a8b0*/  WARPSYNC.COLLECTIVE R15, `(.L_x_340) ;  /* 0x000000000f0c7348 */ /* 0x000fea0003c00000 */
[----:B------:R-:W-:Y:S02]  /*a8c0*/  ELECT P6, UR62, PT ;  /* 0x00000000003e782f */ /* 0x000fe400038c0000 */
[----:B------:R-:W-:Y:S01]  /*a8d0*/  MOV R14, UR62 ;  /* 0x0000003e000e7c02 */ /* 0x000fe20008000f00 */
[----:B------:R-:W-:Y:S10]  /*a8e0*/  ENDCOLLECTIVE ;  /* 0x000000000000791b */ /* 0x000ff40003800000 */
.L_x_340:
[----:B------:R-:W-:Y:S05]  /*a8f0*/  BSYNC B0 ;  /* 0x0000000000007941 */ /* 0x000fea0003800000 */
.L_x_339:
[----:B------:R-:W-:Y:S05]  /*a900*/  BRA `(.L_x_341) ;  /* 0xfffffff000d87947 */ /* 0x000fea000383ffff */
.L_x_317:
[----:B0-----:R0:W1:Y:S02]  /*a910*/  SYNCS.PHASECHK.TRANS64.TRYWAIT P0, [R7+URZ], R2 ;  /* 0x00000002070075a7 */ /* 0x001064000800017f */
[----:B-1----:R-:W-:Y:S05]  /*a920*/  @!P0 NANOSLEEP.SYNCS 0x989680 ;  /* 0x009896800000895d */ /* 0x002fea0003900000 */
[----:B------:R-:W1:Y:S02]  /*a930*/  @!P0 SYNCS.PHASECHK.TRANS64 P0, [R7+URZ], R2 ;  /* 0x00000002070085a7 */ /* 0x000e64000800007f */
[----:B-1----:R-:W-:Y:S05]  /*a940*/  @!P0 BRA `(.L_x_317) ;  /* 0xfffffffc00f08947 */ /* 0x002fea000383ffff */
[----:B------:R-:W-:Y:S05]  /*a950*/  BRA `(.L_x_342) ;  /* 0xfffffff400187947 */ /* 0x000fea000383ffff */
.L_x_318:
[----:B0-----:R0:W1:Y:S02]  /*a960*/  SYNCS.PHASECHK.TRANS64.TRYWAIT P0, [R9+URZ], R4 ;  /* 0x00000004090075a7 */ /* 0x001064000800017f */
[----:B-1----:R-:W-:Y:S05]  /*a970*/  @!P0 NANOSLEEP.SYNCS 0x989680 ;  /* 0x009896800000895d */ /* 0x002fea0003900000 */
[----:B------:R-:W1:Y:S02]  /*a980*/  @!P0 SYNCS.PHASECHK.TRANS64 P0, [R9+URZ], R4 ;  /* 0x00000004090085a7 */ /* 0x000e64000800007f */
[----:B-1----:R-:W-:Y:S05]  /*a990*/  @!P0 BRA `(.L_x_318) ;  /* 0xfffffffc00f08947 */ /* 0x002fea000383ffff */
[----:B------:R-:W-:Y:S05]  /*a9a0*/  BRA `(.L_x_343) ;  /* 0xfffffff400287947 */ /* 0x000fea000383ffff */
.L_x_319:
[----:B0-----:R0:W1:Y:S02]  /*a9b0*/  SYNCS.PHASECHK.TRANS64.TRYWAIT P0, [R6+URZ], R5 ;  /* 0x00000005060075a7 */ /* 0x001064000800017f */
[----:B-1----:R-:W-:Y:S05]  /*a9c0*/  @!P0 NANOSLEEP.SYNCS 0x989680 ;  /* 0x009896800000895d */ /* 0x002fea0003900000 */
[----:B------:R-:W1:Y:S02]  /*a9d0*/  @!P0 SYNCS.PHASECHK.TRANS64 P0, [R6+URZ], R5 ;  /* 0x00000005060085a7 */ /* 0x000e64000800007f */
[----:B-1----:R-:W-:Y:S05]  /*a9e0*/  @!P0 BRA `(.L_x_319) ;  /* 0xfffffffc00f08947 */ /* 0x002fea000383ffff */
[----:B------:R-:W-:Y:S05]  /*a9f0*/  BRA `(.L_x_344) ;  /* 0xfffffff400387947 */ /* 0x000fea000383ffff */
.L_x_320:
[----:B0-----:R0:W1:Y:S02]  /*aa00*/  SYNCS.PHASECHK.TRANS64.TRYWAIT P0, [R9+URZ], R4 ;  /* 0x00000004090075a7 */ /* 0x001064000800017f */
[----:B-1----:R-:W-:Y:S05]  /*aa10*/  @!P0 NANOSLEEP.SYNCS 0x989680 ;  /* 0x009896800000895d */ /* 0x002fea0003900000 */
[----:B------:R-:W1:Y:S02]  /*aa20*/  @!P0 SYNCS.PHASECHK.TRANS64 P0, [R9+URZ], R4 ;  /* 0x00000004090085a7 */ /* 0x000e64000800007f */
[----:B-1----:R-:W-:Y:S05]  /*aa30*/  @!P0 BRA `(.L_x_320) ;  /* 0xfffffffc00f08947 */ /* 0x002fea000383ffff */
[----:B------:R-:W-:Y:S05]  /*aa40*/  BRA `(.L_x_345) ;  /* 0xfffffff400487947 */ /* 0x000fea000383ffff */
.L_x_321:
[----:B0-----:R0:W1:Y:S02]  /*aa50*/  SYNCS.PHASECHK.TRANS64.TRYWAIT P0, [R6+URZ], R5 ;  /* 0x00000005060075a7 */ /* 0x001064000800017f */
[----:B-1----:R-:W-:Y:S05]  /*aa60*/  @!P0 NANOSLEEP.SYNCS 0x989680 ;  /* 0x009896800000895d */ /* 0x002fea0003900000 */
[----:B------:R-:W1:Y:S02]  /*aa70*/  @!P0 SYNCS.PHASECHK.TRANS64 P0, [R6+URZ], R5 ;  /* 0x00000005060085a7 */ /* 0x000e64000800007f */
[----:B-1----:R-:W-:Y:S05]  /*aa80*/  @!P0 BRA `(.L_x_321) ;  /* 0xfffffffc00f08947 */ /* 0x002fea000383ffff */
[----:B------:R-:W-:Y:S05]  /*aa90*/  BRA `(.L_x_346) ;  /* 0xfffffff400587947 */ /* 0x000fea000383ffff */
.L_x_322:
[----:B0-----:R0:W1:Y:S02]  /*aaa0*/  SYNCS.PHASECHK.TRANS64.TRYWAIT P0, [R9+URZ], R4 ;  /* 0x00000004090075a7 */ /* 0x001064000800017f */
[----:B-1----:R-:W-:Y:S05]  /*aab0*/  @!P0 NANOSLEEP.SYNCS 0x989680 ;  /* 0x009896800000895d */ /* 0x002fea0003900000 */
[----:B------:R-:W1:Y:S02]  /*aac0*/  @!P0 SYNCS.PHASECHK.TRANS64 P0, [R9+URZ], R4 ;  /* 0x00000004090085a7 */ /* 0x000e64000800007f */
[----:B-1----:R-:W-:Y:S05]  /*aad0*/  @!P0 BRA `(.L_x_322) ;  /* 0xfffffffc00f08947 */ /* 0x002fea000383ffff */
[----:B------:R-:W-:Y:S05]  /*aae0*/  BRA `(.L_x_347) ;  /* 0xfffffff400687947 */ /* 0x000fea000383ffff */
.L_x_323:
[----:B0-----:R0:W1:Y:S02]  /*aaf0*/  SYNCS.PHASECHK.TRANS64.TRYWAIT P0, [R6+URZ], R5 ;  /* 0x00000005060075a7 */ /* 0x001064000800017f */
[----:B-1----:R-:W-:Y:S05]  /*ab00*/  @!P0 NANOSLEEP.SYNCS 0x989680 ;  /* 0x009896800000895d */ /* 0x002fea0003900000 */
[----:B------:R-:W1:Y:S02]  /*ab10*/  @!P0 SYNCS.PHASECHK.TRANS64 P0, [R6+URZ], R5 ;  /* 0x00000005060085a7 */ /* 0x000e64000800007f */
[----:B-1----:R-:W-:Y:S05]  /*ab20*/  @!P0 BRA `(.L_x_323) ;  /* 0xfffffffc00f08947 */ /* 0x002fea000383ffff */
[----:B------:R-:W-:Y:S05]  /*ab30*/  BRA `(.L_x_348) ;  /* 0xfffffff400787947 */ /* 0x000fea000383ffff */
.L_x_324:
[----:B0-----:R0:W1:Y:S02]  /*ab40*/  SYNCS.PHASECHK.TRANS64.TRYWAIT P0, [R9+URZ], R4 ;  /* 0x00000004090075a7 */ /* 0x001064000800017f */
[----:B-1----:R-:W-:Y:S05]  /*ab50*/  @!P0 NANOSLEEP.SYNCS 0x989680 ;  /* 0x009896800000895d */ /* 0x002fea0003900000 */
[----:B------:R-:W1:Y:S02]  /*ab60*/  @!P0 SYNCS.PHASECHK.TRANS64 P0, [R9+URZ], R4 ;  /* 0x00000004090085a7 */ /* 0x000e64000800007f */
[----:B-1----:R-:W-:Y:S05]  /*ab70*/  @!P0 BRA `(.L_x_324) ;  /* 0xfffffffc00f08947 */ /* 0x002fea000383ffff */
[----:B------:R-:W-:Y:S05]  /*ab80*/  BRA `(.L_x_349) ;  /* 0xfffffff400887947 */ /* 0x000fea000383ffff */
.L_x_325:
[----:B0-----:R0:W1:Y:S02]  /*ab90*/  SYNCS.PHASECHK.TRANS64.TRYWAIT P0, [R6+URZ], R5 ;  /* 0x00000005060075a7 */ /* 0x001064000800017f */
[----:B-1----:R-:W-:Y:S05]  /*aba0*/  @!P0 NANOSLEEP.SYNCS 0x989680 ;  /* 0x009896800000895d */ /* 0x002fea0003900000 */
[----:B------:R-:W1:Y:S02]  /*abb0*/  @!P0 SYNCS.PHASECHK.TRANS64 P0, [R6+URZ], R5 ;  /* 0x00000005060085a7 */ /* 0x000e64000800007f */
[----:B-1----:R-:W-:Y:S05]  /*abc0*/  @!P0 BRA `(.L_x_325) ;  /* 0xfffffffc00f08947 */ /* 0x002fea000383ffff */
[----:B------:R-:W-:Y:S05]  /*abd0*/  BRA `(.L_x_350) ;  /* 0xfffffff400987947 */ /* 0x000fea000383ffff */
.L_x_326:
[----:B0-----:R0:W1:Y:S02]  /*abe0*/  SYNCS.PHASECHK.TRANS64.TRYWAIT P0, [R9+URZ], R4 ;  /* 0x00000004090075a7 */ /* 0x001064000800017f */
[----:B-1----:R-:W-:Y:S05]  /*abf0*/  @!P0 NANOSLEEP.SYNCS 0x989680 ;  /* 0x009896800000895d */ /* 0x002fea0003900000 */
[----:B------:R-:W1:Y:S02]  /*ac00*/  @!P0 SYNCS.PHASECHK.TRANS64 P0, [R9+URZ], R4 ;  /* 0x00000004090085a7 */ /* 0x000e64000800007f */
[----:B-1----:R-:W-:Y:S05]  /*ac10*/  @!P0 BRA `(.L_x_326) ;  /* 0xfffffffc00f08947 */ /* 0x002fea000383ffff */
[----:B------:R-:W-:Y:S05]  /*ac20*/  BRA `(.L_x_351) ;  /* 0xfffffff400a87947 */ /* 0x000fea000383ffff */
.L_x_327:
[----:B0-----:R0:W1:Y:S02]  /*ac30*/  SYNCS.PHASECHK.TRANS64.TRYWAIT P0, [R6+URZ], R5 ;  /* 0x00000005060075a7 */ /* 0x001064000800017f */
[----:B-1----:R-:W-:Y:S05]  /*ac40*/  @!P0 NANOSLEEP.SYNCS 0x989680 ;  /* 0x009896800000895d */ /* 0x002fea0003900000 */
[----:B------:R-:W1:Y:S02]  /*ac50*/  @!P0 SYNCS.PHASECHK.TRANS64 P0, [R6+URZ], R5 ;  /* 0x00000005060085a7 */ /* 0x000e64000800007f */
[----:B-1----:R-:W-:Y:S05]  /*ac60*/  @!P0 BRA `(.L_x_327) ;  /* 0xfffffffc00f08947 */ /* 0x002fea000383ffff */
[----:B------:R-:W-:Y:S05]  /*ac70*/  BRA `(.L_x_352) ;  /* 0xfffffff400b87947 */ /* 0x000fea000383ffff */
.L_x_328:
[----:B0-----:R0:W1:Y:S02]  /*ac80*/  SYNCS.PHASECHK.TRANS64.TRYWAIT P0, [R9+URZ], R4 ;  /* 0x00000004090075a7 */ /* 0x001064000800017f */
[----:B-1----:R-:W-:Y:S05]  /*ac90*/  @!P0 NANOSLEEP.SYNCS 0x989680 ;  /* 0x009896800000895d */ /* 0x002fea0003900000 */
[----:B------:R-:W1:Y:S02]  /*aca0*/  @!P0 SYNCS.PHASECHK.TRANS64 P0, [R9+URZ], R4 ;  /* 0x00000004090085a7 */ /* 0x000e64000800007f */
[----:B-1----:R-:W-:Y:S05]  /*acb0*/  @!P0 BRA `(.L_x_328) ;  /* 0xfffffffc00f08947 */ /* 0x002fea000383ffff */
[----:B------:R-:W-:Y:S05]  /*acc0*/  BRA `(.L_x_353) ;  /* 0xfffffff400c87947 */ /* 0x000fea000383ffff */
.L_x_329:
[----:B0-----:R0:W1:Y:S02]  /*acd0*/  SYNCS.PHASECHK.TRANS64.TRYWAIT P0, [R6+URZ], R5 ;  /* 0x00000005060075a7 */ /* 0x001064000800017f */
[----:B-1----:R-:W-:Y:S05]  /*ace0*/  @!P0 NANOSLEEP.SYNCS 0x989680 ;  /* 0x009896800000895d */ /* 0x002fea0003900000 */
[----:B------:R-:W1:Y:S02]  /*acf0*/  @!P0 SYNCS.PHASECHK.TRANS64 P0, [R6+URZ], R5 ;  /* 0x00000005060085a7 */ /* 0x000e64000800007f */
[----:B-1----:R-:W-:Y:S05]  /*ad00*/  @!P0 BRA `(.L_x_329) ;  /* 0xfffffffc00f08947 */ /* 0x002fea000383ffff */
[----:B------:R-:W-:Y:S05]  /*ad10*/  BRA `(.L_x_354) ;  /* 0xfffffff400d87947 */ /* 0x000fea000383ffff */
.L_x_330:
[----:B0-----:R0:W1:Y:S02]  /*ad20*/  SYNCS.PHASECHK.TRANS64.TRYWAIT P0, [R9+URZ], R4 ;  /* 0x00000004090075a7 */ /* 0x001064000800017f */
[----:B-1----:R-:W-:Y:S05]  /*ad30*/  @!P0 NANOSLEEP.SYNCS 0x989680 ;  /* 0x009896800000895d */ /* 0x002fea0003900000 */
[----:B------:R-:W1:Y:S02]  /*ad40*/  @!P0 SYNCS.PHASECHK.TRANS64 P0, [R9+URZ], R4 ;  /* 0x00000004090085a7 */ /* 0x000e64000800007f */
[----:B-1----:R-:W-:Y:S05]  /*ad50*/  @!P0 BRA `(.L_x_330) ;  /* 0xfffffffc00f08947 */ /* 0x002fea000383ffff */
[----:B------:R-:W-:Y:S05]  /*ad60*/  BRA `(.L_x_355) ;  /* 0xfffffff400e87947 */ /* 0x000fea000383ffff */
.L_x_331:
[----:B0-----:R0:W1:Y:S02]  /*ad70*/  SYNCS.PHASECHK.TRANS64.TRYWAIT P0, [R6+URZ], R5 ;  /* 0x00000005060075a7 */ /* 0x001064000800017f */
[----:B-1----:R-:W-:Y:S05]  /*ad80*/  @!P0 NANOSLEEP.SYNCS 0x989680 ;  /* 0x009896800000895d */ /* 0x002fea0003900000 */
[----:B------:R-:W1:Y:S02]  /*ad90*/  @!P0 SYNCS.PHASECHK.TRANS64 P0, [R6+URZ], R5 ;  /* 0x00000005060085a7 */ /* 0x000e64000800007f */
[----:B-1----:R-:W-:Y:S05]  /*ada0*/  @!P0 BRA `(.L_x_331) ;  /* 0xfffffffc00f08947 */ /* 0x002fea000383ffff */
[----:B------:R-:W-:Y:S05]  /*adb0*/  BRA `(.L_x_356) ;  /* 0xfffffff400f87947 */ /* 0x000fea000383ffff */
.L_x_332:
[----:B0-----:R0:W1:Y:S02]  /*adc0*/  SYNCS.PHASECHK.TRANS64.TRYWAIT P0, [R9+URZ], R4 ;  /* 0x00000004090075a7 */ /* 0x001064000800017f */
[----:B-1----:R-:W-:Y:S05]  /*add0*/  @!P0 NANOSLEEP.SYNCS 0x989680 ;  /* 0x009896800000895d */ /* 0x002fea0003900000 */
[----:B------:R-:W1:Y:S02]  /*ade0*/  @!P0 SYNCS.PHASECHK.TRANS64 P0, [R9+URZ], R4 ;  /* 0x00000004090085a7 */ /* 0x000e64000800007f */
[----:B-1----:R-:W-:Y:S05]  /*adf0*/  @!P0 BRA `(.L_x_332) ;  /* 0xfffffffc00f08947 */ /* 0x002fea000383ffff */
[----:B------:R-:W-:Y:S05]  /*ae00*/  BRA `(.L_x_357) ;  /* 0xfffffff800087947 */ /* 0x000fea000383ffff */
.L_x_333:
[----:B-1----:R1:W2:Y:S02]  /*ae10*/  SYNCS.PHASECHK.TRANS64.TRYWAIT P0, [R6+URZ], R5 ;  /* 0x00000005060075a7 */ /* 0x0022a4000800017f */
[----:B--2---:R-:W-:Y:S05]  /*ae20*/  @!P0 NANOSLEEP.SYNCS 0x989680 ;  /* 0x009896800000895d */ /* 0x004fea0003900000 */
[----:B------:R-:W2:Y:S02]  /*ae30*/  @!P0 SYNCS.PHASECHK.TRANS64 P0, [R6+URZ], R5 ;  /* 0x00000005060085a7 */ /* 0x000ea4000800007f */
[----:B--2---:R-:W-:Y:S05]  /*ae40*/  @!P0 BRA `(.L_x_333) ;  /* 0xfffffffc00f08947 */ /* 0x004fea000383ffff */
[----:B------:R-:W-:Y:S05]  /*ae50*/  BRA `(.L_x_358) ;  /* 0xfffffff800107947 */ /* 0x000fea000383ffff */
.L_x_359:
[----:B------:R-:W-:-:S00]  /*ae60*/  BRA `(.L_x_359) ;  /* 0xfffffffc00fc7947 */ /* 0x000fc0000383ffff */
[----:B------:R-:W-:-:S00]  /*ae70*/  NOP ;  /* 0x0000000000007918 */ /* 0x000fc00000000000 */
        /* <DEDUP_REMOVED lines=8> */
.L_x_360:


//--------------------- .nv.global.init           --------------------------
	.section	.nv.global.init,"aw",@progbits
.nv.global.init:
	.type		$str$22,@object
	.size		$str$22,($str$23 - $str$22)
$str$22:
        /*0000*/ 	.byte	0x6b, 0x5f, 0x74, 0x69, 0x6c, 0x65, 0x5f, 0x63, 0x6f, 0x75, 0x6e, 0x74, 0x20, 0x3e, 0x3d, 0x20
        /*0010*/ 	.byte	0x31, 0x00
	.type		$str$23,@object
	.size		$str$23,(__unnamed_1 - $str$23)
$str$23:
        /*0012*/ 	.byte	0x2f, 0x74, 0x6d, 0x70, 0x2f, 0x63, 0x75, 0x74, 0x6c, 0x61, 0x73, 0x73, 0x5f, 0x73, 0x77, 0x65
        /*0022*/ 	.byte	0x65, 0x70, 0x5f, 0x73, 0x72, 0x63, 0x2f, 0x69, 0x6e, 0x63, 0x6c, 0x75, 0x64, 0x65, 0x2f, 0x63
        /*0032*/ 	.byte	0x75, 0x74, 0x6c, 0x61, 0x73, 0x73, 0x2f, 0x67, 0x65, 0x6d, 0x6d, 0x2f, 0x63, 0x6f, 0x6c, 0x6c
        /*0042*/ 	.byte	0x65, 0x63, 0x74, 0x69, 0x76, 0x65, 0x2f, 0x73, 0x6d, 0x39, 0x30, 0x5f, 0x6d, 0x6d, 0x61, 0x5f
        /*0052*/ 	.byte	0x74, 0x6d, 0x61, 0x5f, 0x67, 0x6d, 0x6d, 0x61, 0x5f, 0x73, 0x73, 0x5f, 0x77, 0x61, 0x72, 0x70
        /*0062*/ 	.byte	0x73, 0x70, 0x65, 0x63, 0x69, 0x61, 0x6c, 0x69, 0x7a, 0x65, 0x64, 0x2e, 0x68, 0x70, 0x70, 0x00
	.type		__unnamed_1,@object
	.size		__unnamed_1,(.L_0 - __unnamed_1)
__unnamed_1:
        /*0072*/ 	.byte	0x76, 0x6f, 0x69, 0x64, 0x20, 0x63, 0x75, 0x74, 0x6c, 0x61, 0x73, 0x73, 0x3a, 0x3a, 0x67, 0x65
        /* <DEDUP_REMOVED lines=173> */
        /*0b52*/ 	.byte	0x69, 0x74, 0x79, 0x5d, 0x00
.L_0:


//--------------------- .nv.shared._ZN7cutlass13device_kernelINS_4gemm6kernel13GemmUniversalIN4cute5tupleIJiiiiEEENS1_10collective13CollectiveMmaINS1_34MainloopSm90TmaGmmaWarpSpecializedILi18ENS5_IJNS4_1CILi2EEESB_NSA_ILi1EEEEEENS1_35KernelTmaWarpSpecializedCooperativeEEENS5_IJNSA_ILi128EEENSA_ILi256EEENSA_ILi32EEEEEEaNS5_IJlSC_lEEEaSK_NS4_8TiledMMAINS4_8MMA_AtomIJNS4_4SM904GMMA27MMA_64x256x32_S32S8S8_SS_TNEEEENS4_6LayoutINS5_IJSB_SC_SC_EEENS5_IJSC_NSA_ILi0EEEST_EEEEENS5_IJNS4_10UnderscoreESW_SW_EEEEENS4_23SM90_TMA_LOAD_MULTICASTENS4_14ComposedLayoutINS4_7SwizzleILi1ELi4ELi3EEENS4_18smem_ptr_flag_bitsILi8EEENSR_INS5_IJNSA_ILi8EEESI_EEENS5_IJSI_SC_EEEEEEEvNS4_8identityESZ_S19_vS1A_EENS_8epilogue10collective6detail29Sm90TmaWarpSpecializedAdapterINS1D_15DefaultEpilogueIaSK_SK_NS1C_6thread17LinearCombinationIaLi1EiiLNS1H_9ScaleType4KindE0ELNS_15FloatRoundStyleE2EaEENS1_15EpilogueDefaultEEEEEvvEEEEvNT_6ParamsE --------------------------
	.section	.nv.shared._ZN7cutlass13device_kernelINS_4gemm6kernel13GemmUniversalIN4cute5tupleIJiiiiEEENS1_10collective13CollectiveMmaINS1_34MainloopSm90TmaGmmaWarpSpecializedILi18ENS5_IJNS4_1CILi2EEESB_NSA_ILi1EEEEEENS1_35KernelTmaWarpSpecializedCooperativeEEENS5_IJNSA_ILi128EEENSA_ILi256EEENSA_ILi32EEEEEEaNS5_IJlSC_lEEEaSK_NS4_8TiledMMAINS4_8MMA_AtomIJNS4_4SM904GMMA27MMA_64x256x32_S32S8S8_SS_TNEEEENS4_6LayoutINS5_IJSB_SC_SC_EEENS5_IJSC_NSA_ILi0EEEST_EEEEENS5_IJNS4_10UnderscoreESW_SW_EEEEENS4_23SM90_TMA_LOAD_MULTICASTENS4_14ComposedLayoutINS4_7SwizzleILi1ELi4ELi3EEENS4_18smem_ptr_flag_bitsILi8EEENSR_INS5_IJNSA_ILi8EEESI_EEENS5_IJSI_SC_EEEEEEEvNS4_8identityESZ_S19_vS1A_EENS_8epilogue10collective6detail29Sm90TmaWarpSpecializedAdapterINS1D_15DefaultEpilogueIaSK_SK_NS1C_6thread17LinearCombinationIaLi1EiiLNS1H_9ScaleType4KindE0ELNS_15FloatRoundStyleE2EaEENS1_15EpilogueDefaultEEEEEvvEEEEvNT_6ParamsE,"aw",@nobits
	.sectionflags	@""
	.align	16
	.zero		1024


//--------------------- .nv.shared.reserved.0     --------------------------
	.section	.nv.shared.reserved.0,"aw",@nobits
	.weak		__nv_reservedSMEM_offset_0_alias
	.size		__nv_reservedSMEM_offset_0_alias, 0, 0
	.other		__nv_reservedSMEM_offset_0_alias,@"STO_CUDA_RESERVED_SHARED STV_DEFAULT"
__nv_reservedSMEM_offset_0_alias:
	.zero		0


//--------------------- .nv.global                --------------------------
	.section	.nv.global,"aw",@nobits
.nv.global:
	.type		_ZN40_INTERNAL_bbbae574_4_k_cu_b732b040_280914cute1_E,@object
	.size		_ZN40_INTERNAL_bbbae574_4_k_cu_b732b040_280914cute1_E,(_ZN40_INTERNAL_bbbae574_4_k_cu_b732b040_280914cuda3std3__45__cpo6cbeginE - _ZN40_INTERNAL_bbbae574_4_k_cu_b732b040_280914cute1_E)
_ZN40_INTERNAL_bbbae574_4_k_cu_b732b040_280914cute1_E:
	.zero		1
	.type		_ZN40_INTERNAL_bbbae574_4_k_cu_b732b040_280914cuda3std3__45__cpo6cbeginE,@object
	.size		_ZN40_INTERNAL_bbbae574_4_k_cu_b732b040_280914cuda3std3__45__cpo6cbeginE,(_ZN40_INTERNAL_bbbae574_4_k_cu_b732b040_280914cuda3std3__48in_placeE - _ZN40_INTERNAL_bbbae574_4_k_cu_b732b040_280914cuda3std3__45__cpo6cbeginE)
_ZN40_INTERNAL_bbbae574_4_k_cu_b732b040_280914cuda3std3__45__cpo6cbeginE:
	.zero		1
	.type		_ZN40_INTERNAL_bbbae574_4_k_cu_b732b040_280914cuda3std3__48in_placeE,@object
	.size		_ZN40_INTERNAL_bbbae574_4_k_cu_b732b040_280914cuda3std3__48in_placeE,(_ZN40_INTERNAL_bbbae574_4_k_cu_b732b040_280914cuda3std6ranges3__45__cpo9iter_moveE - _ZN40_INTERNAL_bbbae574_4_k_cu_b732b040_280914cuda3std3__48in_placeE)
_ZN40_INTERNAL_bbbae574_4_k_cu_b732b040_280914cuda3std3__48in_placeE:
	.zero		1
	.type		_ZN40_INTERNAL_bbbae574_4_k_cu_b732b040_280914cuda3std6ranges3__45__cpo9iter_moveE,@object
	.size		_ZN40_INTERNAL_bbbae574_4_k_cu_b732b040_280914cuda3std6ranges3__45__cpo9iter_moveE,(_ZN40_INTERNAL_bbbae574_4_k_cu_b732b040_280914cuda3std3__45__cpo5beginE - _ZN40_INTERNAL_bbbae574_4_k_cu_b732b040_280914cuda3std6ranges3__45__cpo9iter_moveE)
_ZN40_INTERNAL_bbbae574_4_k_cu_b732b040_280914cuda3std6ranges3__45__cpo9iter_moveE:
	.zero		1
	.type		_ZN40_INTERNAL_bbbae574_4_k_cu_b732b040_280914cuda3std3__45__cpo5beginE,@object
	.size		_ZN40_INTERNAL_bbbae574_4_k_cu_b732b040_280914cuda3std3__45__cpo5beginE,(_ZN40_INTERNAL_bbbae574_4_k_cu_b732b040_280914cuda3std3__442_GLOBAL__N__bbbae574_4_k_cu_b732b040_280916ignoreE - _ZN40_INTERNAL_bbbae574_4_k_cu_b732b040_280914cuda3std3__45__cpo5beginE)
_ZN40_INTERNAL_bbbae574_4_k_cu_b732b040_280914cuda3std3__45__cpo5beginE:
	.zero		1
	.type		_ZN40_INTERNAL_bbbae574_4_k_cu_b732b040_280914cuda3std3__442_GLOBAL__N__bbbae574_4_k_cu_b732b040_280916ignoreE,@object
	.size		_ZN40_INTERNAL_bbbae574_4_k_cu_b732b040_280914cuda3std3__442_GLOBAL__N__bbbae574_4_k_cu_b732b040_280916ignoreE,(_ZN40_INTERNAL_bbbae574_4_k_cu_b732b040_280914cute7productE - _ZN40_INTERNAL_bbbae574_4_k_cu_b732b040_280914cuda3std3__442_GLOBAL__N__bbbae574_4_k_cu_b732b040_280916ignoreE)
_ZN40_INTERNAL_bbbae574_4_k_cu_b732b040_280914cuda3std3__442_GLOBAL__N__bbbae574_4_k_cu_b732b040_280916ignoreE:
	.zero		1
	.type		_ZN40_INTERNAL_bbbae574_4_k_cu_b732b040_280914cute7productE,@object
	.size		_ZN40_INTERNAL_bbbae574_4_k_cu_b732b040_280914cute7productE,(_ZN40_INTERNAL_bbbae574_4_k_cu_b732b040_280914cuda3std3__45__cpo3endE - _ZN40_INTERNAL_bbbae574_4_k_cu_b732b040_280914cute7productE)
_ZN40_INTERNAL_bbbae574_4_k_cu_b732b040_280914cute7productE:
	.zero		1
	.type		_ZN40_INTERNAL_bbbae574_4_k_cu_b732b040_280914cuda3std3__45__cpo3endE,@object
	.size		_ZN40_INTERNAL_bbbae574_4_k_cu_b732b040_280914cuda3std3__45__cpo3endE,(_ZN40_INTERNAL_bbbae574_4_k_cu_b732b040_280914cuda3std3__419piecewise_constructE - _ZN40_INTERNAL_bbbae574_4_k_cu_b732b040_280914cuda3std3__45__cpo3endE)
_ZN40_INTERNAL_bbbae574_4_k_cu_b732b040_280914cuda3std3__45__cpo3endE:
	.zero		1
	.type		_ZN40_INTERNAL_bbbae574_4_k_cu_b732b040_280914cuda3std3__419piecewise_constructE,@object
	.size		_ZN40_INTERNAL_bbbae574_4_k_cu_b732b040_280914cuda3std3__419piecewise_constructE,(_ZN40_INTERNAL_bbbae574_4_k_cu_b732b040_280914cuda3std3__45__cpo4cendE - _ZN40_INTERNAL_bbbae574_4_k_cu_b732b040_280914cuda3std3__419piecewise_constructE)
_ZN40_INTERNAL_bbbae574_4_k_cu_b732b040_280914cuda3std3__419piecewise_constructE:
	.zero		1
	.type		_ZN40_INTERNAL_bbbae574_4_k_cu_b732b040_280914cuda3std3__45__cpo4cendE,@object
	.size		_ZN40_INTERNAL_bbbae574_4_k_cu_b732b040_280914cuda3std3__45__cpo4cendE,(_ZN40_INTERNAL_bbbae574_4_k_cu_b732b040_280914cuda3std6ranges3__45__cpo4swapE - _ZN40_INTERNAL_bbbae574_4_k_cu_b732b040_280914cuda3std3__45__cpo4cendE)
_ZN40_INTERNAL_bbbae574_4_k_cu_b732b040_280914cuda3std3__45__cpo4cendE:
	.zero		1
	.type		_ZN40_INTERNAL_bbbae574_4_k_cu_b732b040_280914cuda3std6ranges3__45__cpo4swapE,@object
	.size		_ZN40_INTERNAL_bbbae574_4_k_cu_b732b040_280914cuda3std6ranges3__45__cpo4swapE,(.L_8 - _ZN40_INTERNAL_bbbae574_4_k_cu_b732b040_280914cuda3std6ranges3__45__cpo4swapE)
_ZN40_INTERNAL_bbbae574_4_k_cu_b732b040_280914cuda3std6ranges3__45__cpo4swapE:
	.zero		1
.L_8:


//--------------------- .nv.constant0._ZN7cutlass13device_kernelINS_4gemm6kernel13GemmUniversalIN4cute5tupleIJiiiiEEENS1_10collective13CollectiveMmaINS1_34MainloopSm90TmaGmmaWarpSpecializedILi18ENS5_IJNS4_1CILi2EEESB_NSA_ILi1EEEEEENS1_35KernelTmaWarpSpecializedCooperativeEEENS5_IJNSA_ILi128EEENSA_ILi256EEENSA_ILi32EEEEEEaNS5_IJlSC_lEEEaSK_NS4_8TiledMMAINS4_8MMA_AtomIJNS4_4SM904GMMA27MMA_64x256x32_S32S8S8_SS_TNEEEENS4_6LayoutINS5_IJSB_SC_SC_EEENS5_IJSC_NSA_ILi0EEEST_EEEEENS5_IJNS4_10UnderscoreESW_SW_EEEEENS4_23SM90_TMA_LOAD_MULTICASTENS4_14ComposedLayoutINS4_7SwizzleILi1ELi4ELi3EEENS4_18smem_ptr_flag_bitsILi8EEENSR_INS5_IJNSA_ILi8EEESI_EEENS5_IJSI_SC_EEEEEEEvNS4_8identityESZ_S19_vS1A_EENS_8epilogue10collective6detail29Sm90TmaWarpSpecializedAdapterINS1D_15DefaultEpilogueIaSK_SK_NS1C_6thread17LinearCombinationIaLi1EiiLNS1H_9ScaleType4KindE0ELNS_15FloatRoundStyleE2EaEENS1_15EpilogueDefaultEEEEEvvEEEEvNT_6ParamsE --------------------------
	.section	.nv.constant0._ZN7cutlass13device_kernelINS_4gemm6kernel13GemmUniversalIN4cute5tupleIJiiiiEEENS1_10collective13CollectiveMmaINS1_34MainloopSm90TmaGmmaWarpSpecializedILi18ENS5_IJNS4_1CILi2EEESB_NSA_ILi1EEEEEENS1_35KernelTmaWarpSpecializedCooperativeEEENS5_IJNSA_ILi128EEENSA_ILi256EEENSA_ILi32EEEEEEaNS5_IJlSC_lEEEaSK_NS4_8TiledMMAINS4_8MMA_AtomIJNS4_4SM904GMMA27MMA_64x256x32_S32S8S8_SS_TNEEEENS4_6LayoutINS5_IJSB_SC_SC_EEENS5_IJSC_NSA_ILi0EEEST_EEEEENS5_IJNS4_10UnderscoreESW_SW_EEEEENS4_23SM90_TMA_LOAD_MULTICASTENS4_14ComposedLayoutINS4_7SwizzleILi1ELi4ELi3EEENS4_18smem_ptr_flag_bitsILi8EEENSR_INS5_IJNSA_ILi8EEESI_EEENS5_IJSI_SC_EEEEEEEvNS4_8identityESZ_S19_vS1A_EENS_8epilogue10collective6detail29Sm90TmaWarpSpecializedAdapterINS1D_15DefaultEpilogueIaSK_SK_NS1C_6thread17LinearCombinationIaLi1EiiLNS1H_9ScaleType4KindE0ELNS_15FloatRoundStyleE2EaEENS1_15EpilogueDefaultEEEEEvvEEEEvNT_6ParamsE,"a",@progbits
	.sectionflags	@""
	.align	4
.nv.constant0._ZN7cutlass13device_kernelINS_4gemm6kernel13GemmUniversalIN4cute5tupleIJiiiiEEENS1_10collective13CollectiveMmaINS1_34MainloopSm90TmaGmmaWarpSpecializedILi18ENS5_IJNS4_1CILi2EEESB_NSA_ILi1EEEEEENS1_35KernelTmaWarpSpecializedCooperativeEEENS5_IJNSA_ILi128EEENSA_ILi256EEENSA_ILi32EEEEEEaNS5_IJlSC_lEEEaSK_NS4_8TiledMMAINS4_8MMA_AtomIJNS4_4SM904GMMA27MMA_64x256x32_S32S8S8_SS_TNEEEENS4_6LayoutINS5_IJSB_SC_SC_EEENS5_IJSC_NSA_ILi0EEEST_EEEEENS5_IJNS4_10UnderscoreESW_SW_EEEEENS4_23SM90_TMA_LOAD_MULTICASTENS4_14ComposedLayoutINS4_7SwizzleILi1ELi4ELi3EEENS4_18smem_ptr_flag_bitsILi8EEENSR_INS5_IJNSA_ILi8EEESI_EEENS5_IJSI_SC_EEEEEEEvNS4_8identityESZ_S19_vS1A_EENS_8epilogue10collective6detail29Sm90TmaWarpSpecializedAdapterINS1D_15DefaultEpilogueIaSK_SK_NS1C_6thread17LinearCombinationIaLi1EiiLNS1H_9ScaleType4KindE0ELNS_15FloatRoundStyleE2EaEENS1_15EpilogueDefaultEEEEEvvEEEEvNT_6ParamsE:
	.zero		1664


//--------------------- SYMBOLS --------------------------

	.type		.nv.reservedSmem.offset0,@object
	.size		.nv.reservedSmem.offset0,0x4
	.type		__assertfail,@function
